//
// Generated by NVIDIA NVVM Compiler
//
// Compiler Build ID: CL-36424714
// Cuda compilation tools, release 13.0, V13.0.88
// Based on NVVM 20.0.0
//

.version 9.0
.target sm_100
.address_size 64

	// .globl	_Z3addPiS_S_

.visible .entry _Z3addPiS_S_(
	.param .u64 .ptr .align 1 _Z3addPiS_S__param_0,
	.param .u64 .ptr .align 1 _Z3addPiS_S__param_1,
	.param .u64 .ptr .align 1 _Z3addPiS_S__param_2
)
{
	.reg .pred 	%p<3>;
	.reg .b32 	%r<79>;
	.reg .b32 	%f<33>;
	.reg .b64 	%rd<11>;

	ld.param.u64 	%rd4, [_Z3addPiS_S__param_0];
	ld.param.u64 	%rd5, [_Z3addPiS_S__param_1];
	ld.param.u64 	%rd6, [_Z3addPiS_S__param_2];
	mov.u32 	%r4, %nctaid.x;
	mov.u32 	%r5, %ctaid.y;
	mov.u32 	%r6, %ctaid.x;
	mad.lo.s32 	%r7, %r4, %r5, %r6;
	mov.u32 	%r8, %ntid.x;
	mov.u32 	%r9, %ntid.y;
	mov.u32 	%r10, %tid.y;
	mov.u32 	%r11, %tid.x;
	mad.lo.s32 	%r12, %r7, %r9, %r10;
	mad.lo.s32 	%r1, %r12, %r8, %r11;
	setp.gt.s32 	%p1, %r1, 16383;
	@%p1 bra 	$L__BB0_3;
	cvta.to.global.u64 	%rd7, %rd4;
	cvta.to.global.u64 	%rd8, %rd5;
	cvta.to.global.u64 	%rd9, %rd6;
	mul.wide.s32 	%rd10, %r1, 4;
	add.s64 	%rd1, %rd7, %rd10;
	add.s64 	%rd2, %rd8, %rd10;
	add.s64 	%rd3, %rd9, %rd10;
	mov.b32 	%r78, 0;
$L__BB0_2:
	ld.global.u32 	%r14, [%rd1];
	ld.global.u32 	%r15, [%rd2];
	add.s32 	%r16, %r15, %r14;
	cvt.rn.f32.s32 	%f1, %r16;
	sqrt.rn.f32 	%f2, %f1;
	cvt.rzi.s32.f32 	%r17, %f2;
	st.global.u32 	[%rd3], %r17;
	ld.global.u32 	%r18, [%rd1];
	ld.global.u32 	%r19, [%rd2];
	add.s32 	%r20, %r19, %r18;
	cvt.rn.f32.s32 	%f3, %r20;
	sqrt.rn.f32 	%f4, %f3;
	cvt.rzi.s32.f32 	%r21, %f4;
	st.global.u32 	[%rd3], %r21;
	ld.global.u32 	%r22, [%rd1];
	ld.global.u32 	%r23, [%rd2];
	add.s32 	%r24, %r23, %r22;
	cvt.rn.f32.s32 	%f5, %r24;
	sqrt.rn.f32 	%f6, %f5;
	cvt.rzi.s32.f32 	%r25, %f6;
	st.global.u32 	[%rd3], %r25;
	ld.global.u32 	%r26, [%rd1];
	ld.global.u32 	%r27, [%rd2];
	add.s32 	%r28, %r27, %r26;
	cvt.rn.f32.s32 	%f7, %r28;
	sqrt.rn.f32 	%f8, %f7;
	cvt.rzi.s32.f32 	%r29, %f8;
	st.global.u32 	[%rd3], %r29;
	ld.global.u32 	%r30, [%rd1];
	ld.global.u32 	%r31, [%rd2];
	add.s32 	%r32, %r31, %r30;
	cvt.rn.f32.s32 	%f9, %r32;
	sqrt.rn.f32 	%f10, %f9;
	cvt.rzi.s32.f32 	%r33, %f10;
	st.global.u32 	[%rd3], %r33;
	ld.global.u32 	%r34, [%rd1];
	ld.global.u32 	%r35, [%rd2];
	add.s32 	%r36, %r35, %r34;
	cvt.rn.f32.s32 	%f11, %r36;
	sqrt.rn.f32 	%f12, %f11;
	cvt.rzi.s32.f32 	%r37, %f12;
	st.global.u32 	[%rd3], %r37;
	ld.global.u32 	%r38, [%rd1];
	ld.global.u32 	%r39, [%rd2];
	add.s32 	%r40, %r39, %r38;
	cvt.rn.f32.s32 	%f13, %r40;
	sqrt.rn.f32 	%f14, %f13;
	cvt.rzi.s32.f32 	%r41, %f14;
	st.global.u32 	[%rd3], %r41;
	ld.global.u32 	%r42, [%rd1];
	ld.global.u32 	%r43, [%rd2];
	add.s32 	%r44, %r43, %r42;
	cvt.rn.f32.s32 	%f15, %r44;
	sqrt.rn.f32 	%f16, %f15;
	cvt.rzi.s32.f32 	%r45, %f16;
	st.global.u32 	[%rd3], %r45;
	ld.global.u32 	%r46, [%rd1];
	ld.global.u32 	%r47, [%rd2];
	add.s32 	%r48, %r47, %r46;
	cvt.rn.f32.s32 	%f17, %r48;
	sqrt.rn.f32 	%f18, %f17;
	cvt.rzi.s32.f32 	%r49, %f18;
	st.global.u32 	[%rd3], %r49;
	ld.global.u32 	%r50, [%rd1];
	ld.global.u32 	%r51, [%rd2];
	add.s32 	%r52, %r51, %r50;
	cvt.rn.f32.s32 	%f19, %r52;
	sqrt.rn.f32 	%f20, %f19;
	cvt.rzi.s32.f32 	%r53, %f20;
	st.global.u32 	[%rd3], %r53;
	ld.global.u32 	%r54, [%rd1];
	ld.global.u32 	%r55, [%rd2];
	add.s32 	%r56, %r55, %r54;
	cvt.rn.f32.s32 	%f21, %r56;
	sqrt.rn.f32 	%f22, %f21;
	cvt.rzi.s32.f32 	%r57, %f22;
	st.global.u32 	[%rd3], %r57;
	ld.global.u32 	%r58, [%rd1];
	ld.global.u32 	%r59, [%rd2];
	add.s32 	%r60, %r59, %r58;
	cvt.rn.f32.s32 	%f23, %r60;
	sqrt.rn.f32 	%f24, %f23;
	cvt.rzi.s32.f32 	%r61, %f24;
	st.global.u32 	[%rd3], %r61;
	ld.global.u32 	%r62, [%rd1];
	ld.global.u32 	%r63, [%rd2];
	add.s32 	%r64, %r63, %r62;
	cvt.rn.f32.s32 	%f25, %r64;
	sqrt.rn.f32 	%f26, %f25;
	cvt.rzi.s32.f32 	%r65, %f26;
	st.global.u32 	[%rd3], %r65;
	ld.global.u32 	%r66, [%rd1];
	ld.global.u32 	%r67, [%rd2];
	add.s32 	%r68, %r67, %r66;
	cvt.rn.f32.s32 	%f27, %r68;
	sqrt.rn.f32 	%f28, %f27;
	cvt.rzi.s32.f32 	%r69, %f28;
	st.global.u32 	[%rd3], %r69;
	ld.global.u32 	%r70, [%rd1];
	ld.global.u32 	%r71, [%rd2];
	add.s32 	%r72, %r71, %r70;
	cvt.rn.f32.s32 	%f29, %r72;
	sqrt.rn.f32 	%f30, %f29;
	cvt.rzi.s32.f32 	%r73, %f30;
	st.global.u32 	[%rd3], %r73;
	ld.global.u32 	%r74, [%rd1];
	ld.global.u32 	%r75, [%rd2];
	add.s32 	%r76, %r75, %r74;
	cvt.rn.f32.s32 	%f31, %r76;
	sqrt.rn.f32 	%f32, %f31;
	cvt.rzi.s32.f32 	%r77, %f32;
	st.global.u32 	[%rd3], %r77;
	add.s32 	%r78, %r78, 16;
	setp.ne.s32 	%p2, %r78, 1000000;
	@%p2 bra 	$L__BB0_2;
$L__BB0_3:
	ret;

}
	// .globl	_Z13add_divergentPiS_S_
.visible .entry _Z13add_divergentPiS_S_(
	.param .u64 .ptr .align 1 _Z13add_divergentPiS_S__param_0,
	.param .u64 .ptr .align 1 _Z13add_divergentPiS_S__param_1,
	.param .u64 .ptr .align 1 _Z13add_divergentPiS_S__param_2
)
{
	.reg .pred 	%p<5>;
	.reg .b32 	%r<148>;
	.reg .b32 	%f<65>;
	.reg .b64 	%rd<15>;

	ld.param.u64 	%rd10, [_Z13add_divergentPiS_S__param_0];
	ld.param.u64 	%rd11, [_Z13add_divergentPiS_S__param_1];
	ld.param.u64 	%rd12, [_Z13add_divergentPiS_S__param_2];
	cvta.to.global.u64 	%rd1, %rd12;
	cvta.to.global.u64 	%rd2, %rd11;
	cvta.to.global.u64 	%rd3, %rd10;
	mov.u32 	%r6, %nctaid.x;
	mov.u32 	%r7, %ctaid.y;
	mov.u32 	%r8, %ctaid.x;
	mad.lo.s32 	%r9, %r6, %r7, %r8;
	mov.u32 	%r10, %ntid.x;
	mov.u32 	%r11, %ntid.y;
	mov.u32 	%r12, %tid.y;
	mov.u32 	%r13, %tid.x;
	mad.lo.s32 	%r14, %r9, %r11, %r12;
	mad.lo.s32 	%r1, %r14, %r10, %r13;
	setp.gt.s32 	%p1, %r1, 16383;
	@%p1 bra 	$L__BB1_6;
	and.b32  	%r15, %r1, 64;
	setp.eq.s32 	%p2, %r15, 0;
	@%p2 bra 	$L__BB1_4;
	mul.wide.s32 	%rd13, %r1, 4;
	add.s64 	%rd4, %rd3, %rd13;
	add.s64 	%rd5, %rd2, %rd13;
	add.s64 	%rd6, %rd1, %rd13;
	mov.b32 	%r146, 0;
$L__BB1_3:
	ld.global.u32 	%r17, [%rd4];
	ld.global.u32 	%r18, [%rd5];
	add.s32 	%r19, %r18, %r17;
	cvt.rn.f32.s32 	%f1, %r19;
	sqrt.rn.f32 	%f2, %f1;
	cvt.rzi.s32.f32 	%r20, %f2;
	st.global.u32 	[%rd6], %r20;
	ld.global.u32 	%r21, [%rd4];
	ld.global.u32 	%r22, [%rd5];
	add.s32 	%r23, %r22, %r21;
	cvt.rn.f32.s32 	%f3, %r23;
	sqrt.rn.f32 	%f4, %f3;
	cvt.rzi.s32.f32 	%r24, %f4;
	st.global.u32 	[%rd6], %r24;
	ld.global.u32 	%r25, [%rd4];
	ld.global.u32 	%r26, [%rd5];
	add.s32 	%r27, %r26, %r25;
	cvt.rn.f32.s32 	%f5, %r27;
	sqrt.rn.f32 	%f6, %f5;
	cvt.rzi.s32.f32 	%r28, %f6;
	st.global.u32 	[%rd6], %r28;
	ld.global.u32 	%r29, [%rd4];
	ld.global.u32 	%r30, [%rd5];
	add.s32 	%r31, %r30, %r29;
	cvt.rn.f32.s32 	%f7, %r31;
	sqrt.rn.f32 	%f8, %f7;
	cvt.rzi.s32.f32 	%r32, %f8;
	st.global.u32 	[%rd6], %r32;
	ld.global.u32 	%r33, [%rd4];
	ld.global.u32 	%r34, [%rd5];
	add.s32 	%r35, %r34, %r33;
	cvt.rn.f32.s32 	%f9, %r35;
	sqrt.rn.f32 	%f10, %f9;
	cvt.rzi.s32.f32 	%r36, %f10;
	st.global.u32 	[%rd6], %r36;
	ld.global.u32 	%r37, [%rd4];
	ld.global.u32 	%r38, [%rd5];
	add.s32 	%r39, %r38, %r37;
	cvt.rn.f32.s32 	%f11, %r39;
	sqrt.rn.f32 	%f12, %f11;
	cvt.rzi.s32.f32 	%r40, %f12;
	st.global.u32 	[%rd6], %r40;
	ld.global.u32 	%r41, [%rd4];
	ld.global.u32 	%r42, [%rd5];
	add.s32 	%r43, %r42, %r41;
	cvt.rn.f32.s32 	%f13, %r43;
	sqrt.rn.f32 	%f14, %f13;
	cvt.rzi.s32.f32 	%r44, %f14;
	st.global.u32 	[%rd6], %r44;
	ld.global.u32 	%r45, [%rd4];
	ld.global.u32 	%r46, [%rd5];
	add.s32 	%r47, %r46, %r45;
	cvt.rn.f32.s32 	%f15, %r47;
	sqrt.rn.f32 	%f16, %f15;
	cvt.rzi.s32.f32 	%r48, %f16;
	st.global.u32 	[%rd6], %r48;
	ld.global.u32 	%r49, [%rd4];
	ld.global.u32 	%r50, [%rd5];
	add.s32 	%r51, %r50, %r49;
	cvt.rn.f32.s32 	%f17, %r51;
	sqrt.rn.f32 	%f18, %f17;
	cvt.rzi.s32.f32 	%r52, %f18;
	st.global.u32 	[%rd6], %r52;
	ld.global.u32 	%r53, [%rd4];
	ld.global.u32 	%r54, [%rd5];
	add.s32 	%r55, %r54, %r53;
	cvt.rn.f32.s32 	%f19, %r55;
	sqrt.rn.f32 	%f20, %f19;
	cvt.rzi.s32.f32 	%r56, %f20;
	st.global.u32 	[%rd6], %r56;
	ld.global.u32 	%r57, [%rd4];
	ld.global.u32 	%r58, [%rd5];
	add.s32 	%r59, %r58, %r57;
	cvt.rn.f32.s32 	%f21, %r59;
	sqrt.rn.f32 	%f22, %f21;
	cvt.rzi.s32.f32 	%r60, %f22;
	st.global.u32 	[%rd6], %r60;
	ld.global.u32 	%r61, [%rd4];
	ld.global.u32 	%r62, [%rd5];
	add.s32 	%r63, %r62, %r61;
	cvt.rn.f32.s32 	%f23, %r63;
	sqrt.rn.f32 	%f24, %f23;
	cvt.rzi.s32.f32 	%r64, %f24;
	st.global.u32 	[%rd6], %r64;
	ld.global.u32 	%r65, [%rd4];
	ld.global.u32 	%r66, [%rd5];
	add.s32 	%r67, %r66, %r65;
	cvt.rn.f32.s32 	%f25, %r67;
	sqrt.rn.f32 	%f26, %f25;
	cvt.rzi.s32.f32 	%r68, %f26;
	st.global.u32 	[%rd6], %r68;
	ld.global.u32 	%r69, [%rd4];
	ld.global.u32 	%r70, [%rd5];
	add.s32 	%r71, %r70, %r69;
	cvt.rn.f32.s32 	%f27, %r71;
	sqrt.rn.f32 	%f28, %f27;
	cvt.rzi.s32.f32 	%r72, %f28;
	st.global.u32 	[%rd6], %r72;
	ld.global.u32 	%r73, [%rd4];
	ld.global.u32 	%r74, [%rd5];
	add.s32 	%r75, %r74, %r73;
	cvt.rn.f32.s32 	%f29, %r75;
	sqrt.rn.f32 	%f30, %f29;
	cvt.rzi.s32.f32 	%r76, %f30;
	st.global.u32 	[%rd6], %r76;
	ld.global.u32 	%r77, [%rd4];
	ld.global.u32 	%r78, [%rd5];
	add.s32 	%r79, %r78, %r77;
	cvt.rn.f32.s32 	%f31, %r79;
	sqrt.rn.f32 	%f32, %f31;
	cvt.rzi.s32.f32 	%r80, %f32;
	st.global.u32 	[%rd6], %r80;
	add.s32 	%r146, %r146, 16;
	setp.eq.s32 	%p3, %r146, 1000000;
	@%p3 bra 	$L__BB1_6;
	bra.uni 	$L__BB1_3;
$L__BB1_4:
	mul.wide.s32 	%rd14, %r1, 4;
	add.s64 	%rd7, %rd3, %rd14;
	add.s64 	%rd8, %rd2, %rd14;
	add.s64 	%rd9, %rd1, %rd14;
	mov.b32 	%r147, 0;
$L__BB1_5:
	ld.global.u32 	%r82, [%rd7];
	ld.global.u32 	%r83, [%rd8];
	sub.s32 	%r84, %r82, %r83;
	cvt.rn.f32.s32 	%f33, %r84;
	sqrt.rn.f32 	%f34, %f33;
	cvt.rzi.s32.f32 	%r85, %f34;
	st.global.u32 	[%rd9], %r85;
	ld.global.u32 	%r86, [%rd7];
	ld.global.u32 	%r87, [%rd8];
	sub.s32 	%r88, %r86, %r87;
	cvt.rn.f32.s32 	%f35, %r88;
	sqrt.rn.f32 	%f36, %f35;
	cvt.rzi.s32.f32 	%r89, %f36;
	st.global.u32 	[%rd9], %r89;
	ld.global.u32 	%r90, [%rd7];
	ld.global.u32 	%r91, [%rd8];
	sub.s32 	%r92, %r90, %r91;
	cvt.rn.f32.s32 	%f37, %r92;
	sqrt.rn.f32 	%f38, %f37;
	cvt.rzi.s32.f32 	%r93, %f38;
	st.global.u32 	[%rd9], %r93;
	ld.global.u32 	%r94, [%rd7];
	ld.global.u32 	%r95, [%rd8];
	sub.s32 	%r96, %r94, %r95;
	cvt.rn.f32.s32 	%f39, %r96;
	sqrt.rn.f32 	%f40, %f39;
	cvt.rzi.s32.f32 	%r97, %f40;
	st.global.u32 	[%rd9], %r97;
	ld.global.u32 	%r98, [%rd7];
	ld.global.u32 	%r99, [%rd8];
	sub.s32 	%r100, %r98, %r99;
	cvt.rn.f32.s32 	%f41, %r100;
	sqrt.rn.f32 	%f42, %f41;
	cvt.rzi.s32.f32 	%r101, %f42;
	st.global.u32 	[%rd9], %r101;
	ld.global.u32 	%r102, [%rd7];
	ld.global.u32 	%r103, [%rd8];
	sub.s32 	%r104, %r102, %r103;
	cvt.rn.f32.s32 	%f43, %r104;
	sqrt.rn.f32 	%f44, %f43;
	cvt.rzi.s32.f32 	%r105, %f44;
	st.global.u32 	[%rd9], %r105;
	ld.global.u32 	%r106, [%rd7];
	ld.global.u32 	%r107, [%rd8];
	sub.s32 	%r108, %r106, %r107;
	cvt.rn.f32.s32 	%f45, %r108;
	sqrt.rn.f32 	%f46, %f45;
	cvt.rzi.s32.f32 	%r109, %f46;
	st.global.u32 	[%rd9], %r109;
	ld.global.u32 	%r110, [%rd7];
	ld.global.u32 	%r111, [%rd8];
	sub.s32 	%r112, %r110, %r111;
	cvt.rn.f32.s32 	%f47, %r112;
	sqrt.rn.f32 	%f48, %f47;
	cvt.rzi.s32.f32 	%r113, %f48;
	st.global.u32 	[%rd9], %r113;
	ld.global.u32 	%r114, [%rd7];
	ld.global.u32 	%r115, [%rd8];
	sub.s32 	%r116, %r114, %r115;
	cvt.rn.f32.s32 	%f49, %r116;
	sqrt.rn.f32 	%f50, %f49;
	cvt.rzi.s32.f32 	%r117, %f50;
	st.global.u32 	[%rd9], %r117;
	ld.global.u32 	%r118, [%rd7];
	ld.global.u32 	%r119, [%rd8];
	sub.s32 	%r120, %r118, %r119;
	cvt.rn.f32.s32 	%f51, %r120;
	sqrt.rn.f32 	%f52, %f51;
	cvt.rzi.s32.f32 	%r121, %f52;
	st.global.u32 	[%rd9], %r121;
	ld.global.u32 	%r122, [%rd7];
	ld.global.u32 	%r123, [%rd8];
	sub.s32 	%r124, %r122, %r123;
	cvt.rn.f32.s32 	%f53, %r124;
	sqrt.rn.f32 	%f54, %f53;
	cvt.rzi.s32.f32 	%r125, %f54;
	st.global.u32 	[%rd9], %r125;
	ld.global.u32 	%r126, [%rd7];
	ld.global.u32 	%r127, [%rd8];
	sub.s32 	%r128, %r126, %r127;
	cvt.rn.f32.s32 	%f55, %r128;
	sqrt.rn.f32 	%f56, %f55;
	cvt.rzi.s32.f32 	%r129, %f56;
	st.global.u32 	[%rd9], %r129;
	ld.global.u32 	%r130, [%rd7];
	ld.global.u32 	%r131, [%rd8];
	sub.s32 	%r132, %r130, %r131;
	cvt.rn.f32.s32 	%f57, %r132;
	sqrt.rn.f32 	%f58, %f57;
	cvt.rzi.s32.f32 	%r133, %f58;
	st.global.u32 	[%rd9], %r133;
	ld.global.u32 	%r134, [%rd7];
	ld.global.u32 	%r135, [%rd8];
	sub.s32 	%r136, %r134, %r135;
	cvt.rn.f32.s32 	%f59, %r136;
	sqrt.rn.f32 	%f60, %f59;
	cvt.rzi.s32.f32 	%r137, %f60;
	st.global.u32 	[%rd9], %r137;
	ld.global.u32 	%r138, [%rd7];
	ld.global.u32 	%r139, [%rd8];
	sub.s32 	%r140, %r138, %r139;
	cvt.rn.f32.s32 	%f61, %r140;
	sqrt.rn.f32 	%f62, %f61;
	cvt.rzi.s32.f32 	%r141, %f62;
	st.global.u32 	[%rd9], %r141;
	ld.global.u32 	%r142, [%rd7];
	ld.global.u32 	%r143, [%rd8];
	sub.s32 	%r144, %r142, %r143;
	cvt.rn.f32.s32 	%f63, %r144;
	sqrt.rn.f32 	%f64, %f63;
	cvt.rzi.s32.f32 	%r145, %f64;
	st.global.u32 	[%rd9], %r145;
	add.s32 	%r147, %r147, 16;
	setp.ne.s32 	%p4, %r147, 1000000;
	@%p4 bra 	$L__BB1_5;
$L__BB1_6:
	ret;

}


// ===== COMPILED SASS (sm_100) =====

	.target	sm_100

	.elftype	@"ET_EXEC"


//--------------------- .note.nv.tkinfo           --------------------------
	.section	.note.nv.tkinfo,"",@"SHT_NOTE"
	.sectionflags	@"SHF_NOTE_NV_TKINFO"
	.tkinfo
        /*0018*/ 	.word	0x00000002
        /*0030*/ 	.string	""
        /*0030*/ 	.string	"ptxas"
        /*0030*/ 	.string	"Cuda compilation tools, release 13.0, V13.0.88"
        /*0030*/ 	.string	"Build cuda_13.0.r13.0/compiler.36424714_0"
        /*0030*/ 	.string	"-arch sm_100 -m 64 "



//--------------------- .note.nv.cuinfo           --------------------------
	.section	.note.nv.cuinfo,"",@"SHT_NOTE"
	.sectionflags	@"SHF_NOTE_NV_CUINFO"
        /*0018*/ 	.short	0x0002
        /*001a*/ 	.short	0x0064
        /*001c*/ 	.short	0x0082
	.zero		2


//--------------------- .nv.info                  --------------------------
	.section	.nv.info,"",@"SHT_CUDA_INFO"
	.align	4


	//----- nvinfo : EIATTR_REGCOUNT
	.align		4
        /*0000*/ 	.byte	0x04, 0x2f
        /*0002*/ 	.short	(.L_1 - .L_0)
	.align		4
.L_0:
        /*0004*/ 	.word	index@(_Z3addPiS_S_)
        /*0008*/ 	.word	0x00000010


	//----- nvinfo : EIATTR_FRAME_SIZE
	.align		4
.L_1:
        /*000c*/ 	.byte	0x04, 0x11
        /*000e*/ 	.short	(.L_3 - .L_2)
	.align		4
.L_2:
        /*0010*/ 	.word	index@($__internal_1_$__cuda_sm20_sqrt_rn_f32_slowpath)
        /*0014*/ 	.word	0x00000000


	//----- nvinfo : EIATTR_FRAME_SIZE
	.align		4
.L_3:
        /*0018*/ 	.byte	0x04, 0x11
        /*001a*/ 	.short	(.L_5 - .L_4)
	.align		4
.L_4:
        /*001c*/ 	.word	index@(_Z3addPiS_S_)
        /*0020*/ 	.word	0x00000000


	//----- nvinfo : EIATTR_REGCOUNT
	.align		4
.L_5:
        /*0024*/ 	.byte	0x04, 0x2f
        /*0026*/ 	.short	(.L_7 - .L_6)
	.align		4
.L_6:
        /*0028*/ 	.word	index@(_Z13add_divergentPiS_S_)
        /*002c*/ 	.word	0x00000011


	//----- nvinfo : EIATTR_FRAME_SIZE
	.align		4
.L_7:
        /*0030*/ 	.byte	0x04, 0x11
        /*0032*/ 	.short	(.L_9 - .L_8)
	.align		4
.L_8:
        /*0034*/ 	.word	index@($__internal_0_$__cuda_sm20_sqrt_rn_f32_slowpath)
        /*0038*/ 	.word	0x00000000


	//----- nvinfo : EIATTR_FRAME_SIZE
	.align		4
.L_9:
        /*003c*/ 	.byte	0x04, 0x11
        /*003e*/ 	.short	(.L_11 - .L_10)
	.align		4
.L_10:
        /*0040*/ 	.word	index@(_Z13add_divergentPiS_S_)
        /*0044*/ 	.word	0x00000000


	//----- nvinfo : EIATTR_MIN_STACK_SIZE
	.align		4
.L_11:
        /*0048*/ 	.byte	0x04, 0x12
        /*004a*/ 	.short	(.L_13 - .L_12)
	.align		4
.L_12:
        /*004c*/ 	.word	index@(_Z13add_divergentPiS_S_)
        /*0050*/ 	.word	0x00000000


	//----- nvinfo : EIATTR_MIN_STACK_SIZE
	.align		4
.L_13:
        /*0054*/ 	.byte	0x04, 0x12
        /*0056*/ 	.short	(.L_15 - .L_14)
	.align		4
.L_14:
        /*0058*/ 	.word	index@(_Z3addPiS_S_)
        /*005c*/ 	.word	0x00000000
.L_15:


//--------------------- .nv.compat                --------------------------
	.section	.nv.compat,"",@"SHT_CUDA_COMPAT_INFO"
	.align	4
        /*0000*/ 	.byte	0x02, 0x09, 0x00, 0x00, 0x02, 0x02, 0x01, 0x00, 0x02, 0x05, 0x05, 0x00, 0x03, 0x07, 0x01, 0x01
        /*0010*/ 	.byte	0x02, 0x03, 0x00, 0x00, 0x02, 0x06, 0x01, 0x00, 0x04, 0x0b, 0x08, 0x00, 0x01, 0x00, 0x00, 0x00
        /*0020*/ 	.byte	0x00, 0x00, 0x00, 0x00


//--------------------- .nv.info._Z13add_divergentPiS_S_ --------------------------
	.section	.nv.info._Z13add_divergentPiS_S_,"",@"SHT_CUDA_INFO"
	.sectionflags	@""
	.align	4


	//----- nvinfo : EIATTR_CUDA_API_VERSION
	.align		4
        /*0000*/ 	.byte	0x04, 0x37
        /*0002*/ 	.short	(.L_17 - .L_16)
.L_16:
        /*0004*/ 	.word	0x00000082


	//----- nvinfo : EIATTR_KPARAM_INFO
	.align		4
.L_17:
        /*0008*/ 	.byte	0x04, 0x17
        /*000a*/ 	.short	(.L_19 - .L_18)
.L_18:
        /*000c*/ 	.word	0x00000000
        /*0010*/ 	.short	0x0002
        /*0012*/ 	.short	0x0010
        /*0014*/ 	.byte	0x00, 0xf5, 0x21, 0x00


	//----- nvinfo : EIATTR_KPARAM_INFO
	.align		4
.L_19:
        /*0018*/ 	.byte	0x04, 0x17
        /*001a*/ 	.short	(.L_21 - .L_20)
.L_20:
        /*001c*/ 	.word	0x00000000
        /*0020*/ 	.short	0x0001
        /*0022*/ 	.short	0x0008
        /*0024*/ 	.byte	0x00, 0xf5, 0x21, 0x00


	//----- nvinfo : EIATTR_KPARAM_INFO
	.align		4
.L_21:
        /*0028*/ 	.byte	0x04, 0x17
        /*002a*/ 	.short	(.L_23 - .L_22)
.L_22:
        /*002c*/ 	.word	0x00000000
        /*0030*/ 	.short	0x0000
        /*0032*/ 	.short	0x0000
        /*0034*/ 	.byte	0x00, 0xf5, 0x21, 0x00


	//----- nvinfo : EIATTR_SPARSE_MMA_MASK
	.align		4
.L_23:
        /*0038*/ 	.byte	0x03, 0x50
        /*003a*/ 	.short	0x0000


	//----- nvinfo : EIATTR_MAXREG_COUNT
	.align		4
        /*003c*/ 	.byte	0x03, 0x1b
        /*003e*/ 	.short	0x00ff


	//----- nvinfo : EIATTR_MERCURY_ISA_VERSION
	.align		4
        /*0040*/ 	.byte	0x03, 0x5f
        /*0042*/ 	.short	0x0101


	//----- nvinfo : EIATTR_VRC_CTA_INIT_COUNT
	.align		4
        /*0044*/ 	.byte	0x02, 0x4a
	.zero		1
	.zero		1


	//----- nvinfo : EIATTR_EXIT_INSTR_OFFSETS
	.align		4
        /*0048*/ 	.byte	0x04, 0x1c
        /*004a*/ 	.short	(.L_25 - .L_24)


	//   ....[0]....
.L_24:
        /*004c*/ 	.word	0x000000c0


	//   ....[1]....
        /*0050*/ 	.word	0x00001580


	//   ....[2]....
        /*0054*/ 	.word	0x00002a30


	//----- nvinfo : EIATTR_CRS_STACK_SIZE
	.align		4
.L_25:
        /*0058*/ 	.byte	0x04, 0x1e
        /*005a*/ 	.short	(.L_27 - .L_26)
.L_26:
        /*005c*/ 	.word	0x00000000


	//----- nvinfo : EIATTR_CBANK_PARAM_SIZE
	.align		4
.L_27:
        /*0060*/ 	.byte	0x03, 0x19
        /*0062*/ 	.short	0x0018


	//----- nvinfo : EIATTR_PARAM_CBANK
	.align		4
        /*0064*/ 	.byte	0x04, 0x0a
        /*0066*/ 	.short	(.L_29 - .L_28)
	.align		4
.L_28:
        /*0068*/ 	.word	index@(.nv.constant0._Z13add_divergentPiS_S_)
        /*006c*/ 	.short	0x0380
        /*006e*/ 	.short	0x0018


	//----- nvinfo : EIATTR_SW_WAR
	.align		4
.L_29:
        /*0070*/ 	.byte	0x04, 0x36
        /*0072*/ 	.short	(.L_31 - .L_30)
.L_30:
        /*0074*/ 	.word	0x00000008
.L_31:


//--------------------- .nv.info._Z3addPiS_S_     --------------------------
	.section	.nv.info._Z3addPiS_S_,"",@"SHT_CUDA_INFO"
	.sectionflags	@""
	.align	4


	//----- nvinfo : EIATTR_CUDA_API_VERSION
	.align		4
        /*0000*/ 	.byte	0x04, 0x37
        /*0002*/ 	.short	(.L_33 - .L_32)
.L_32:
        /*0004*/ 	.word	0x00000082


	//----- nvinfo : EIATTR_KPARAM_INFO
	.align		4
.L_33:
        /*0008*/ 	.byte	0x04, 0x17
        /*000a*/ 	.short	(.L_35 - .L_34)
.L_34:
        /*000c*/ 	.word	0x00000000
        /*0010*/ 	.short	0x0002
        /*0012*/ 	.short	0x0010
        /*0014*/ 	.byte	0x00, 0xf5, 0x21, 0x00


	//----- nvinfo : EIATTR_KPARAM_INFO
	.align		4
.L_35:
        /*0018*/ 	.byte	0x04, 0x17
        /*001a*/ 	.short	(.L_37 - .L_36)
.L_36:
        /*001c*/ 	.word	0x00000000
        /*0020*/ 	.short	0x0001
        /*0022*/ 	.short	0x0008
        /*0024*/ 	.byte	0x00, 0xf5, 0x21, 0x00


	//----- nvinfo : EIATTR_KPARAM_INFO
	.align		4
.L_37:
        /*0028*/ 	.byte	0x04, 0x17
        /*002a*/ 	.short	(.L_39 - .L_38)
.L_38:
        /*002c*/ 	.word	0x00000000
        /*0030*/ 	.short	0x0000
        /*0032*/ 	.short	0x0000
        /*0034*/ 	.byte	0x00, 0xf5, 0x21, 0x00


	//----- nvinfo : EIATTR_SPARSE_MMA_MASK
	.align		4
.L_39:
        /*0038*/ 	.byte	0x03, 0x50
        /*003a*/ 	.short	0x0000


	//----- nvinfo : EIATTR_MAXREG_COUNT
	.align		4
        /*003c*/ 	.byte	0x03, 0x1b
        /*003e*/ 	.short	0x00ff


	//----- nvinfo : EIATTR_MERCURY_ISA_VERSION
	.align		4
        /*0040*/ 	.byte	0x03, 0x5f
        /*0042*/ 	.short	0x0101


	//----- nvinfo : EIATTR_VRC_CTA_INIT_COUNT
	.align		4
        /*0044*/ 	.byte	0x02, 0x4a
	.zero		1
	.zero		1


	//----- nvinfo : EIATTR_EXIT_INSTR_OFFSETS
	.align		4
        /*0048*/ 	.byte	0x04, 0x1c
        /*004a*/ 	.short	(.L_41 - .L_40)


	//   ....[0]....
.L_40:
        /*004c*/ 	.word	0x000000c0


	//   ....[1]....
        /*0050*/ 	.word	0x00001590


	//----- nvinfo : EIATTR_CRS_STACK_SIZE
	.align		4
.L_41:
        /*0054*/ 	.byte	0x04, 0x1e
        /*0056*/ 	.short	(.L_43 - .L_42)
.L_42:
        /*0058*/ 	.word	0x00000000


	//----- nvinfo : EIATTR_CBANK_PARAM_SIZE
	.align		4
.L_43:
        /*005c*/ 	.byte	0x03, 0x19
        /*005e*/ 	.short	0x0018


	//----- nvinfo : EIATTR_PARAM_CBANK
	.align		4
        /*0060*/ 	.byte	0x04, 0x0a
        /*0062*/ 	.short	(.L_45 - .L_44)
	.align		4
.L_44:
        /*0064*/ 	.word	index@(.nv.constant0._Z3addPiS_S_)
        /*0068*/ 	.short	0x0380
        /*006a*/ 	.short	0x0018


	//----- nvinfo : EIATTR_SW_WAR
	.align		4
.L_45:
        /*006c*/ 	.byte	0x04, 0x36
        /*006e*/ 	.short	(.L_47 - .L_46)
.L_46:
        /*0070*/ 	.word	0x00000008
.L_47:


//--------------------- .nv.callgraph             --------------------------
	.section	.nv.callgraph,"",@"SHT_CUDA_CALLGRAPH"
	.align	4
	.sectionentsize	8
	.align		4
        /*0000*/ 	.word	0x00000000
	.align		4
        /*0004*/ 	.word	0xffffffff
	.align		4
        /*0008*/ 	.word	0x00000000
	.align		4
        /*000c*/ 	.word	0xfffffffe
	.align		4
        /*0010*/ 	.word	0x00000000
	.align		4
        /*0014*/ 	.word	0xfffffffd
	.align		4
        /*0018*/ 	.word	0x00000000
	.align		4
        /*001c*/ 	.word	0xfffffffc


//--------------------- .text._Z13add_divergentPiS_S_ --------------------------
	.section	.text._Z13add_divergentPiS_S_,"ax",@progbits
	.align	128
        .global         _Z13add_divergentPiS_S_
        .type           _Z13add_divergentPiS_S_,@function
        .size           _Z13add_divergentPiS_S_,(.L_x_153 - _Z13add_divergentPiS_S_)
        .other          _Z13add_divergentPiS_S_,@"STO_CUDA_ENTRY STV_DEFAULT"
_Z13add_divergentPiS_S_:
.text._Z13add_divergentPiS_S_:
[----:B------:R-:W-:Y:S01]  /*0000*/  LDC R1, c[0x0][0x37c] ;  /* 0x0000df00ff017b82 */ /* 0x000fe20000000800 */
[----:B------:R-:W0:Y:S07]  /*0010*/  S2R R3, SR_TID.Y ;  /* 0x0000000000037919 */ /* 0x000e2e0000002200 */
[----:B------:R-:W-:Y:S01]  /*0020*/  S2UR UR5, SR_CTAID.Y ;  /* 0x00000000000579c3 */ /* 0x000fe20000002600 */
[----:B------:R-:W1:Y:S01]  /*0030*/  LDCU UR4, c[0x0][0x370] ;  /* 0x00006e00ff0477ac */ /* 0x000e620008000800 */
[----:B------:R-:W2:Y:S01]  /*0040*/  S2R R9, SR_TID.X ;  /* 0x0000000000097919 */ /* 0x000ea20000002100 */
[----:B------:R-:W2:Y:S05]  /*0050*/  LDCU UR7, c[0x0][0x360] ;  /* 0x00006c00ff0777ac */ /* 0x000eaa0008000800 */
[----:B------:R-:W1:Y:S08]  /*0060*/  S2UR UR6, SR_CTAID.X ;  /* 0x00000000000679c3 */ /* 0x000e700000002500 */
[----:B------:R-:W0:Y:S01]  /*0070*/  LDC R0, c[0x0][0x364] ;  /* 0x0000d900ff007b82 */ /* 0x000e220000000800 */
[----:B-1----:R-:W-:-:S06]  /*0080*/  UIMAD UR4, UR4, UR5, UR6 ;  /* 0x00000005040472a4 */ /* 0x002fcc000f8e0206 */
[----:B0-----:R-:W-:-:S04]  /*0090*/  IMAD R0, R0, UR4, R3 ;  /* 0x0000000400007c24 */ /* 0x001fc8000f8e0203 */
[----:B--2---:R-:W-:-:S05]  /*00a0*/  IMAD R9, R0, UR7, R9 ;  /* 0x0000000700097c24 */ /* 0x004fca000f8e0209 */
[----:B------:R-:W-:-:S13]  /*00b0*/  ISETP.GT.AND P0, PT, R9, 0x3fff, PT ;  /* 0x00003fff0900780c */ /* 0x000fda0003f04270 */
[----:B------:R-:W-:Y:S05]  /*00c0*/  @P0 EXIT ;  /* 0x000000000000094d */ /* 0x000fea0003800000 */
[----:B------:R-:W-:Y:S01]  /*00d0*/  LOP3.LUT P0, RZ, R9, 0x40, RZ, 0xc0, !PT ;  /* 0x0000004009ff7812 */ /* 0x000fe2000780c0ff */
[----:B------:R-:W0:-:S12]  /*00e0*/  LDCU.64 UR4, c[0x0][0x358] ;  /* 0x00006b00ff0477ac */ /* 0x000e180008000a00 */
[----:B------:R-:W-:Y:S05]  /*00f0*/  @!P0 BRA `(.L_x_0) ;  /* 0x0000001400288947 */ /* 0x000fea0003800000 */
[----:B------:R-:W1:Y:S01]  /*0100*/  LDC.64 R2, c[0x0][0x380] ;  /* 0x0000e000ff027b82 */ /* 0x000e620000000a00 */
[----:B------:R-:W-:-:S07]  /*0110*/  HFMA2 R8, -RZ, RZ, 0, 0 ;  /* 0x00000000ff087431 */ /* 0x000fce00000001ff */
[----:B------:R-:W2:Y:S08]  /*0120*/  LDC.64 R4, c[0x0][0x388] ;  /* 0x0000e200ff047b82 */ /* 0x000eb00000000a00 */
[----:B------:R-:W3:Y:S01]  /*0130*/  LDC.64 R6, c[0x0][0x390] ;  /* 0x0000e400ff067b82 */ /* 0x000ee20000000a00 */
[----:B-1----:R-:W-:-:S04]  /*0140*/  IMAD.WIDE R2, R9, 0x4, R2 ;  /* 0x0000000409027825 */ /* 0x002fc800078e0202 */
[----:B--2---:R-:W-:-:S04]  /*0150*/  IMAD.WIDE R4, R9, 0x4, R4 ;  /* 0x0000000409047825 */ /* 0x004fc800078e0204 */
[----:B---3--:R-:W-:-:S07]  /*0160*/  IMAD.WIDE R6, R9, 0x4, R6 ;  /* 0x0000000409067825 */ /* 0x008fce00078e0206 */
.L_x_49:
[----:B0-----:R-:W2:Y:S04]  /*0170*/  LDG.E R0, desc[UR4][R2.64] ;  /* 0x0000000402007981 */ /* 0x001ea8000c1e1900 */
[----:B------:R-:W2:Y:S01]  /*0180*/  LDG.E R9, desc[UR4][R4.64] ;  /* 0x0000000404097981 */ /* 0x000ea2000c1e1900 */
[----:B------:R-:W-:Y:S01]  /*0190*/  BSSY.RECONVERGENT B0, `(.L_x_1) ;  /* 0x000000e000007945 */ /* 0x000fe20003800200 */
[----:B--2---:R-:W-:-:S04]  /*01a0*/  IADD3 R0, PT, PT, R0, R9, RZ ;  /* 0x0000000900007210 */ /* 0x004fc80007ffe0ff */
[----:B------:R-:W-:-:S04]  /*01b0*/  I2FP.F32.S32 R0, R0 ;  /* 0x0000000000007245 */ /* 0x000fc80000201400 */
[----:B------:R0:W1:Y:S01]  /*01c0*/  MUFU.RSQ R9, R0 ;  /* 0x0000000000097308 */ /* 0x0000620000001400 */
[----:B------:R-:W-:-:S05]  /*01d0*/  VIADD R10, R0, 0xf3000000 ;  /* 0xf3000000000a7836 */ /* 0x000fca0000000000 */
[----:B------:R-:W-:-:S13]  /*01e0*/  ISETP.GT.U32.AND P0, PT, R10, 0x727fffff, PT ;  /* 0x727fffff0a00780c */ /* 0x000fda0003f04070 */
[----:B01----:R-:W-:Y:S05]  /*01f0*/  @!P0 BRA `(.L_x_2) ;  /* 0x00000000000c8947 */ /* 0x003fea0003800000 */
[----:B------:R-:W-:-:S07]  /*0200*/  MOV R14, 0x220 ;  /* 0x00000220000e7802 */ /* 0x000fce0000000f00 */
[----:B------:R-:W-:Y:S05]  /*0210*/  CALL.REL.NOINC `($__internal_0_$__cuda_sm20_sqrt_rn_f32_slowpath) ;  /* 0x0000002800087944 */ /* 0x000fea0003c00000 */
[----:B------:R-:W-:Y:S05]  /*0220*/  BRA `(.L_x_3) ;  /* 0x0000000000107947 */ /* 0x000fea0003800000 */
.L_x_2:
[----:B------:R-:W-:Y:S01]  /*0230*/  FMUL.FTZ R11, R0, R9 ;  /* 0x00000009000b7220 */ /* 0x000fe20000410000 */
[----:B------:R-:W-:-:S03]  /*0240*/  FMUL.FTZ R9, R9, 0.5 ;  /* 0x3f00000009097820 */ /* 0x000fc60000410000 */
[----:B------:R-:W-:-:S04]  /*0250*/  FFMA R0, -R11, R11, R0 ;  /* 0x0000000b0b007223 */ /* 0x000fc80000000100 */
[----:B------:R-:W-:-:S07]  /*0260*/  FFMA R0, R0, R9, R11 ;  /* 0x0000000900007223 */ /* 0x000fce000000000b */
.L_x_3:
[----:B------:R-:W-:Y:S05]  /*0270*/  BSYNC.RECONVERGENT B0 ;  /* 0x0000000000007941 */ /* 0x000fea0003800200 */
.L_x_1:
[----:B------:R-:W0:Y:S02]  /*0280*/  F2I.TRUNC.NTZ R9, R0 ;  /* 0x0000000000097305 */ /* 0x000e24000020f100 */
[----:B0-----:R0:W-:Y:S04]  /*0290*/  STG.E desc[UR4][R6.64], R9 ;  /* 0x0000000906007986 */ /* 0x0011e8000c101904 */
[----:B------:R-:W2:Y:S04]  /*02a0*/  LDG.E R10, desc[UR4][R2.64] ;  /* 0x00000004020a7981 */ /* 0x000ea8000c1e1900 */
[----:B------:R-:W2:Y:S01]  /*02b0*/  LDG.E R11, desc[UR4][R4.64] ;  /* 0x00000004040b7981 */ /* 0x000ea2000c1e1900 */
[----:B------:R-:W-:Y:S01]  /*02c0*/  BSSY.RECONVERGENT B0, `(.L_x_4) ;  /* 0x000000f000007945 */ /* 0x000fe20003800200 */
[----:B--2---:R-:W-:-:S04]  /*02d0*/  IADD3 R10, PT, PT, R10, R11, RZ ;  /* 0x0000000b0a0a7210 */ /* 0x004fc80007ffe0ff */
[----:B------:R-:W-:-:S04]  /*02e0*/  I2FP.F32.S32 R10, R10 ;  /* 0x0000000a000a7245 */ /* 0x000fc80000201400 */
[----:B------:R-:W-:Y:S01]  /*02f0*/  IADD3 R12, PT, PT, R10, -0xd000000, RZ ;  /* 0xf30000000a0c7810 */ /* 0x000fe20007ffe0ff */
[----:B------:R0:W1:Y:S03]  /*0300*/  MUFU.RSQ R11, R10 ;  /* 0x0000000a000b7308 */ /* 0x0000660000001400 */
[----:B------:R-:W-:-:S13]  /*0310*/  ISETP.GT.U32.AND P0, PT, R12, 0x727fffff, PT ;  /* 0x727fffff0c00780c */ /* 0x000fda0003f04070 */
[----:B0-----:R-:W-:Y:S05]  /*0320*/  @!P0 BRA `(.L_x_5) ;  /* 0x0000000000108947 */ /* 0x001fea0003800000 */
[----:B------:R-:W-:Y:S01]  /*0330*/  IMAD.MOV.U32 R0, RZ, RZ, R10 ;  /* 0x000000ffff007224 */ /* 0x000fe200078e000a */
[----:B------:R-:W-:-:S07]  /*0340*/  MOV R14, 0x360 ;  /* 0x00000360000e7802 */ /* 0x000fce0000000f00 */
[----:B-1----:R-:W-:Y:S05]  /*0350*/  CALL.REL.NOINC `($__internal_0_$__cuda_sm20_sqrt_rn_f32_slowpath) ;  /* 0x0000002400b87944 */ /* 0x002fea0003c00000 */
[----:B------:R-:W-:Y:S05]  /*0360*/  BRA `(.L_x_6) ;  /* 0x0000000000107947 */ /* 0x000fea0003800000 */
.L_x_5:
[----:B-1----:R-:W-:Y:S01]  /*0370*/  FMUL.FTZ R9, R10, R11 ;  /* 0x0000000b0a097220 */ /* 0x002fe20000410000 */
[----:B------:R-:W-:-:S03]  /*0380*/  FMUL.FTZ R11, R11, 0.5 ;  /* 0x3f0000000b0b7820 */ /* 0x000fc60000410000 */
[----:B------:R-:W-:-:S04]  /*0390*/  FFMA R0, -R9, R9, R10 ;  /* 0x0000000909007223 */ /* 0x000fc8000000010a */
[----:B------:R-:W-:-:S07]  /*03a0*/  FFMA R0, R0, R11, R9 ;  /* 0x0000000b00007223 */ /* 0x000fce0000000009 */
.L_x_6:
[----:B------:R-:W-:Y:S05]  /*03b0*/  BSYNC.RECONVERGENT B0 ;  /* 0x0000000000007941 */ /* 0x000fea0003800200 */
.L_x_4:
        /* <DEDUP_REMOVED lines=15> */
.L_x_8:
[----:B-1----:R-:W-:Y:S01]  /*04b0*/  FMUL.FTZ R9, R10, R11 ;  /* 0x0000000b0a097220 */ /* 0x002fe20000410000 */
[----:B------:R-:W-:-:S03]  /*04c0*/  FMUL.FTZ R11, R11, 0.5 ;  /* 0x3f0000000b0b7820 */ /* 0x000fc60000410000 */
[----:B------:R-:W-:-:S04]  /*04d0*/  FFMA R0, -R9, R9, R10 ;  /* 0x0000000909007223 */ /* 0x000fc8000000010a */
[----:B------:R-:W-:-:S07]  /*04e0*/  FFMA R0, R0, R11, R9 ;  /* 0x0000000b00007223 */ /* 0x000fce0000000009 */
.L_x_9:
[----:B------:R-:W-:Y:S05]  /*04f0*/  BSYNC.RECONVERGENT B0 ;  /* 0x0000000000007941 */ /* 0x000fea0003800200 */
.L_x_7:
        /* <DEDUP_REMOVED lines=15> */
.L_x_11:
[----:B-1----:R-:W-:Y:S01]  /*05f0*/  FMUL.FTZ R9, R10, R11 ;  /* 0x0000000b0a097220 */ /* 0x002fe20000410000 */
[----:B------:R-:W-:-:S03]  /*0600*/  FMUL.FTZ R11, R11, 0.5 ;  /* 0x3f0000000b0b7820 */ /* 0x000fc60000410000 */
[----:B------:R-:W-:-:S04]  /*0610*/  FFMA R0, -R9, R9, R10 ;  /* 0x0000000909007223 */ /* 0x000fc8000000010a */
[----:B------:R-:W-:-:S07]  /*0620*/  FFMA R0, R0, R11, R9 ;  /* 0x0000000b00007223 */ /* 0x000fce0000000009 */
.L_x_12:
[----:B------:R-:W-:Y:S05]  /*0630*/  BSYNC.RECONVERGENT B0 ;  /* 0x0000000000007941 */ /* 0x000fea0003800200 */
.L_x_10:
        /* <DEDUP_REMOVED lines=15> */
.L_x_14:
[----:B-1----:R-:W-:Y:S01]  /*0730*/  FMUL.FTZ R9, R10, R11 ;  /* 0x0000000b0a097220 */ /* 0x002fe20000410000 */
[----:B------:R-:W-:-:S03]  /*0740*/  FMUL.FTZ R11, R11, 0.5 ;  /* 0x3f0000000b0b7820 */ /* 0x000fc60000410000 */
[----:B------:R-:W-:-:S04]  /*0750*/  FFMA R0, -R9, R9, R10 ;  /* 0x0000000909007223 */ /* 0x000fc8000000010a */
[----:B------:R-:W-:-:S07]  /*0760*/  FFMA R0, R0, R11, R9 ;  /* 0x0000000b00007223 */ /* 0x000fce0000000009 */
.L_x_15:
[----:B------:R-:W-:Y:S05]  /*0770*/  BSYNC.RECONVERGENT B0 ;  /* 0x0000000000007941 */ /* 0x000fea0003800200 */
.L_x_13:
        /* <DEDUP_REMOVED lines=15> */
.L_x_17:
[----:B-1----:R-:W-:Y:S01]  /*0870*/  FMUL.FTZ R9, R10, R11 ;  /* 0x0000000b0a097220 */ /* 0x002fe20000410000 */
[----:B------:R-:W-:-:S03]  /*0880*/  FMUL.FTZ R11, R11, 0.5 ;  /* 0x3f0000000b0b7820 */ /* 0x000fc60000410000 */
[----:B------:R-:W-:-:S04]  /*0890*/  FFMA R0, -R9, R9, R10 ;  /* 0x0000000909007223 */ /* 0x000fc8000000010a */
[----:B------:R-:W-:-:S07]  /*08a0*/  FFMA R0, R0, R11, R9 ;  /* 0x0000000b00007223 */ /* 0x000fce0000000009 */
.L_x_18:
[----:B------:R-:W-:Y:S05]  /*08b0*/  BSYNC.RECONVERGENT B0 ;  /* 0x0000000000007941 */ /* 0x000fea0003800200 */
.L_x_16:
        /* <DEDUP_REMOVED lines=15> */
.L_x_20:
[----:B-1----:R-:W-:Y:S01]  /*09b0*/  FMUL.FTZ R9, R10, R11 ;  /* 0x0000000b0a097220 */ /* 0x002fe20000410000 */
[----:B------:R-:W-:-:S03]  /*09c0*/  FMUL.FTZ R11, R11, 0.5 ;  /* 0x3f0000000b0b7820 */ /* 0x000fc60000410000 */
[----:B------:R-:W-:-:S04]  /*09d0*/  FFMA R0, -R9, R9, R10 ;  /* 0x0000000909007223 */ /* 0x000fc8000000010a */
[----:B------:R-:W-:-:S07]  /*09e0*/  FFMA R0, R0, R11, R9 ;  /* 0x0000000b00007223 */ /* 0x000fce0000000009 */
.L_x_21:
[----:B------:R-:W-:Y:S05]  /*09f0*/  BSYNC.RECONVERGENT B0 ;  /* 0x0000000000007941 */ /* 0x000fea0003800200 */
.L_x_19:
        /* <DEDUP_REMOVED lines=15> */
.L_x_23:
[----:B-1----:R-:W-:Y:S01]  /*0af0*/  FMUL.FTZ R9, R10, R11 ;  /* 0x0000000b0a097220 */ /* 0x002fe20000410000 */
[----:B------:R-:W-:-:S03]  /*0b00*/  FMUL.FTZ R11, R11, 0.5 ;  /* 0x3f0000000b0b7820 */ /* 0x000fc60000410000 */
[----:B------:R-:W-:-:S04]  /*0b10*/  FFMA R0, -R9, R9, R10 ;  /* 0x0000000909007223 */ /* 0x000fc8000000010a */
[----:B------:R-:W-:-:S07]  /*0b20*/  FFMA R0, R0, R11, R9 ;  /* 0x0000000b00007223 */ /* 0x000fce0000000009 */
.L_x_24:
[----:B------:R-:W-:Y:S05]  /*0b30*/  BSYNC.RECONVERGENT B0 ;  /* 0x0000000000007941 */ /* 0x000fea0003800200 */
.L_x_22:
        /* <DEDUP_REMOVED lines=15> */
.L_x_26:
[----:B-1----:R-:W-:Y:S01]  /*0c30*/  FMUL.FTZ R9, R10, R11 ;  /* 0x0000000b0a097220 */ /* 0x002fe20000410000 */
[----:B------:R-:W-:-:S03]  /*0c40*/  FMUL.FTZ R11, R11, 0.5 ;  /* 0x3f0000000b0b7820 */ /* 0x000fc60000410000 */
[----:B------:R-:W-:-:S04]  /*0c50*/  FFMA R0, -R9, R9, R10 ;  /* 0x0000000909007223 */ /* 0x000fc8000000010a */
[----:B------:R-:W-:-:S07]  /*0c60*/  FFMA R0, R0, R11, R9 ;  /* 0x0000000b00007223 */ /* 0x000fce0000000009 */
.L_x_27:
[----:B------:R-:W-:Y:S05]  /*0c70*/  BSYNC.RECONVERGENT B0 ;  /* 0x0000000000007941 */ /* 0x000fea0003800200 */
.L_x_25:
        /* <DEDUP_REMOVED lines=15> */
.L_x_29:
[----:B-1----:R-:W-:Y:S01]  /*0d70*/  FMUL.FTZ R9, R10, R11 ;  /* 0x0000000b0a097220 */ /* 0x002fe20000410000 */
[----:B------:R-:W-:-:S03]  /*0d80*/  FMUL.FTZ R11, R11, 0.5 ;  /* 0x3f0000000b0b7820 */ /* 0x000fc60000410000 */
[----:B------:R-:W-:-:S04]  /*0d90*/  FFMA R0, -R9, R9, R10 ;  /* 0x0000000909007223 */ /* 0x000fc8000000010a */
[----:B------:R-:W-:-:S07]  /*0da0*/  FFMA R0, R0, R11, R9 ;  /* 0x0000000b00007223 */ /* 0x000fce0000000009 */
.L_x_30:
[----:B------:R-:W-:Y:S05]  /*0db0*/  BSYNC.RECONVERGENT B0 ;  /* 0x0000000000007941 */ /* 0x000fea0003800200 */
.L_x_28:
        /* <DEDUP_REMOVED lines=15> */
.L_x_32:
[----:B-1----:R-:W-:Y:S01]  /*0eb0*/  FMUL.FTZ R9, R10, R11 ;  /* 0x0000000b0a097220 */ /* 0x002fe20000410000 */
[----:B------:R-:W-:-:S03]  /*0ec0*/  FMUL.FTZ R11, R11, 0.5 ;  /* 0x3f0000000b0b7820 */ /* 0x000fc60000410000 */
[----:B------:R-:W-:-:S04]  /*0ed0*/  FFMA R0, -R9, R9, R10 ;  /* 0x0000000909007223 */ /* 0x000fc8000000010a */
[----:B------:R-:W-:-:S07]  /*0ee0*/  FFMA R0, R0, R11, R9 ;  /* 0x0000000b00007223 */ /* 0x000fce0000000009 */
.L_x_33:
[----:B------:R-:W-:Y:S05]  /*0ef0*/  BSYNC.RECONVERGENT B0 ;  /* 0x0000000000007941 */ /* 0x000fea0003800200 */
.L_x_31:
        /* <DEDUP_REMOVED lines=15> */
.L_x_35:
[----:B-1----:R-:W-:Y:S01]  /*0ff0*/  FMUL.FTZ R9, R10, R11 ;  /* 0x0000000b0a097220 */ /* 0x002fe20000410000 */
[----:B------:R-:W-:-:S03]  /*1000*/  FMUL.FTZ R11, R11, 0.5 ;  /* 0x3f0000000b0b7820 */ /* 0x000fc60000410000 */
[----:B------:R-:W-:-:S04]  /*1010*/  FFMA R0, -R9, R9, R10 ;  /* 0x0000000909007223 */ /* 0x000fc8000000010a */
[----:B------:R-:W-:-:S07]  /*1020*/  FFMA R0, R0, R11, R9 ;  /* 0x0000000b00007223 */ /* 0x000fce0000000009 */
.L_x_36:
[----:B------:R-:W-:Y:S05]  /*1030*/  BSYNC.RECONVERGENT B0 ;  /* 0x0000000000007941 */ /* 0x000fea0003800200 */
.L_x_34:
        /* <DEDUP_REMOVED lines=15> */
.L_x_38:
[----:B-1----:R-:W-:Y:S01]  /*1130*/  FMUL.FTZ R9, R10, R11 ;  /* 0x0000000b0a097220 */ /* 0x002fe20000410000 */
[----:B------:R-:W-:-:S03]  /*1140*/  FMUL.FTZ R11, R11, 0.5 ;  /* 0x3f0000000b0b7820 */ /* 0x000fc60000410000 */
[----:B------:R-:W-:-:S04]  /*1150*/  FFMA R0, -R9, R9, R10 ;  /* 0x0000000909007223 */ /* 0x000fc8000000010a */
[----:B------:R-:W-:-:S07]  /*1160*/  FFMA R0, R0, R11, R9 ;  /* 0x0000000b00007223 */ /* 0x000fce0000000009 */
.L_x_39:
[----:B------:R-:W-:Y:S05]  /*1170*/  BSYNC.RECONVERGENT B0 ;  /* 0x0000000000007941 */ /* 0x000fea0003800200 */
.L_x_37:
        /* <DEDUP_REMOVED lines=15> */
.L_x_41:
[----:B-1----:R-:W-:Y:S01]  /*1270*/  FMUL.FTZ R9, R10, R11 ;  /* 0x0000000b0a097220 */ /* 0x002fe20000410000 */
[----:B------:R-:W-:-:S03]  /*1280*/  FMUL.FTZ R11, R11, 0.5 ;  /* 0x3f0000000b0b7820 */ /* 0x000fc60000410000 */
[----:B------:R-:W-:-:S04]  /*1290*/  FFMA R0, -R9, R9, R10 ;  /* 0x0000000909007223 */ /* 0x000fc8000000010a */
[----:B------:R-:W-:-:S07]  /*12a0*/  FFMA R0, R0, R11, R9 ;  /* 0x0000000b00007223 */ /* 0x000fce0000000009 */
.L_x_42:
[----:B------:R-:W-:Y:S05]  /*12b0*/  BSYNC.RECONVERGENT B0 ;  /* 0x0000000000007941 */ /* 0x000fea0003800200 */
.L_x_40:
        /* <DEDUP_REMOVED lines=15> */
.L_x_44:
[----:B-1----:R-:W-:Y:S01]  /*13b0*/  FMUL.FTZ R9, R10, R11 ;  /* 0x0000000b0a097220 */ /* 0x002fe20000410000 */
[----:B------:R-:W-:-:S03]  /*13c0*/  FMUL.FTZ R11, R11, 0.5 ;  /* 0x3f0000000b0b7820 */ /* 0x000fc60000410000 */
[----:B------:R-:W-:-:S04]  /*13d0*/  FFMA R0, -R9, R9, R10 ;  /* 0x0000000909007223 */ /* 0x000fc8000000010a */
[----:B------:R-:W-:-:S07]  /*13e0*/  FFMA R0, R0, R11, R9 ;  /* 0x0000000b00007223 */ /* 0x000fce0000000009 */
.L_x_45:
[----:B------:R-:W-:Y:S05]  /*13f0*/  BSYNC.RECONVERGENT B0 ;  /* 0x0000000000007941 */ /* 0x000fea0003800200 */
.L_x_43:
        /* <DEDUP_REMOVED lines=15> */
.L_x_47:
[----:B-1----:R-:W-:Y:S01]  /*14f0*/  FMUL.FTZ R9, R10, R11 ;  /* 0x0000000b0a097220 */ /* 0x002fe20000410000 */
[----:B------:R-:W-:-:S03]  /*1500*/  FMUL.FTZ R11, R11, 0.5 ;  /* 0x3f0000000b0b7820 */ /* 0x000fc60000410000 */
[----:B------:R-:W-:-:S04]  /*1510*/  FFMA R0, -R9, R9, R10 ;  /* 0x0000000909007223 */ /* 0x000fc8000000010a */
[----:B------:R-:W-:-:S07]  /*1520*/  FFMA R0, R0, R11, R9 ;  /* 0x0000000b00007223 */ /* 0x000fce0000000009 */
.L_x_48:
[----:B------:R-:W-:Y:S05]  /*1530*/  BSYNC.RECONVERGENT B0 ;  /* 0x0000000000007941 */ /* 0x000fea0003800200 */
.L_x_46:
[----:B------:R-:W-:Y:S01]  /*1540*/  IADD3 R8, PT, PT, R8, 0x10, RZ ;  /* 0x0000001008087810 */ /* 0x000fe20007ffe0ff */
[----:B------:R-:W0:Y:S03]  /*1550*/  F2I.TRUNC.NTZ R9, R0 ;  /* 0x0000000000097305 */ /* 0x000e26000020f100 */
[----:B------:R-:W-:Y:S01]  /*1560*/  ISETP.NE.AND P0, PT, R8, 0xf4240, PT ;  /* 0x000f42400800780c */ /* 0x000fe20003f05270 */
[----:B0-----:R0:W-:-:S12]  /*1570*/  STG.E desc[UR4][R6.64], R9 ;  /* 0x0000000906007986 */ /* 0x0011d8000c101904 */
[----:B------:R-:W-:Y:S05]  /*1580*/  @!P0 EXIT ;  /* 0x000000000000894d */ /* 0x000fea0003800000 */
[----:B------:R-:W-:Y:S05]  /*1590*/  BRA `(.L_x_49) ;  /* 0xffffffe800f47947 */ /* 0x000fea000383ffff */
.L_x_0:
[----:B------:R-:W1:Y:S01]  /*15a0*/  LDC.64 R2, c[0x0][0x380] ;  /* 0x0000e000ff027b82 */ /* 0x000e620000000a00 */
[----:B------:R-:W-:-:S07]  /*15b0*/  MOV R8, RZ ;  /* 0x000000ff00087202 */ /* 0x000fce0000000f00 */
[----:B------:R-:W2:Y:S08]  /*15c0*/  LDC.64 R4, c[0x0][0x388] ;  /* 0x0000e200ff047b82 */ /* 0x000eb00000000a00 */
[----:B------:R-:W3:Y:S01]  /*15d0*/  LDC.64 R6, c[0x0][0x390] ;  /* 0x0000e400ff067b82 */ /* 0x000ee20000000a00 */
[----:B-1----:R-:W-:-:S04]  /*15e0*/  IMAD.WIDE R2, R9, 0x4, R2 ;  /* 0x0000000409027825 */ /* 0x002fc800078e0202 */
[----:B--2---:R-:W-:-:S04]  /*15f0*/  IMAD.WIDE R4, R9, 0x4, R4 ;  /* 0x0000000409047825 */ /* 0x004fc800078e0204 */
[----:B---3--:R-:W-:-:S07]  /*1600*/  IMAD.WIDE R6, R9, 0x4, R6 ;  /* 0x0000000409067825 */ /* 0x008fce00078e0206 */
.L_x_98:
[----:B0-----:R-:W2:Y:S04]  /*1610*/  LDG.E R0, desc[UR4][R2.64] ;  /* 0x0000000402007981 */ /* 0x001ea8000c1e1900 */
[----:B-1----:R-:W2:Y:S01]  /*1620*/  LDG.E R9, desc[UR4][R4.64] ;  /* 0x0000000404097981 */ /* 0x002ea2000c1e1900 */
[----:B------:R-:W-:Y:S01]  /*1630*/  IADD3 R8, PT, PT, R8, 0x10, RZ ;  /* 0x0000001008087810 */ /* 0x000fe20007ffe0ff */
[----:B------:R-:W-:Y:S03]  /*1640*/  BSSY.RECONVERGENT B0, `(.L_x_50) ;  /* 0x000000f000007945 */ /* 0x000fe60003800200 */
[----:B------:R-:W-:Y:S01]  /*1650*/  ISETP.NE.AND P0, PT, R8, 0xf4240, PT ;  /* 0x000f42400800780c */ /* 0x000fe20003f05270 */
[----:B--2---:R-:W-:-:S05]  /*1660*/  IMAD.IADD R0, R0, 0x1, -R9 ;  /* 0x0000000100007824 */ /* 0x004fca00078e0a09 */
[----:B------:R-:W-:-:S04]  /*1670*/  I2FP.F32.S32 R0, R0 ;  /* 0x0000000000007245 */ /* 0x000fc80000201400 */
[----:B------:R-:W-:Y:S01]  /*1680*/  IADD3 R10, PT, PT, R0, -0xd000000, RZ ;  /* 0xf3000000000a7810 */ /* 0x000fe20007ffe0ff */
[----:B------:R0:W1:Y:S03]  /*1690*/  MUFU.RSQ R9, R0 ;  /* 0x0000000000097308 */ /* 0x0000660000001400 */
[----:B------:R-:W-:-:S13]  /*16a0*/  ISETP.GT.U32.AND P1, PT, R10, 0x727fffff, PT ;  /* 0x727fffff0a00780c */ /* 0x000fda0003f24070 */
[----:B0-----:R-:W-:Y:S05]  /*16b0*/  @!P1 BRA `(.L_x_51) ;  /* 0x00000000000c9947 */ /* 0x001fea0003800000 */
[----:B------:R-:W-:-:S07]  /*16c0*/  MOV R14, 0x16e0 ;  /* 0x000016e0000e7802 */ /* 0x000fce0000000f00 */
[----:B-1----:R-:W-:Y:S05]  /*16d0*/  CALL.REL.NOINC `($__internal_0_$__cuda_sm20_sqrt_rn_f32_slowpath) ;  /* 0x0000001000d87944 */ /* 0x002fea0003c00000 */
[----:B------:R-:W-:Y:S05]  /*16e0*/  BRA `(.L_x_52) ;  /* 0x0000000000107947 */ /* 0x000fea0003800000 */
.L_x_51:
[----:B-1----:R-:W-:Y:S01]  /*16f0*/  FMUL.FTZ R11, R0, R9 ;  /* 0x00000009000b7220 */ /* 0x002fe20000410000 */
[----:B------:R-:W-:-:S03]  /*1700*/  FMUL.FTZ R9, R9, 0.5 ;  /* 0x3f00000009097820 */ /* 0x000fc60000410000 */
[----:B------:R-:W-:-:S04]  /*1710*/  FFMA R0, -R11, R11, R0 ;  /* 0x0000000b0b007223 */ /* 0x000fc80000000100 */
[----:B------:R-:W-:-:S07]  /*1720*/  FFMA R0, R0, R9, R11 ;  /* 0x0000000900007223 */ /* 0x000fce000000000b */
.L_x_52:
[----:B------:R-:W-:Y:S05]  /*1730*/  BSYNC.RECONVERGENT B0 ;  /* 0x0000000000007941 */ /* 0x000fea0003800200 */
.L_x_50:
[----:B------:R-:W0:Y:S02]  /*1740*/  F2I.TRUNC.NTZ R9, R0 ;  /* 0x0000000000097305 */ /* 0x000e24000020f100 */
[----:B0-----:R0:W-:Y:S04]  /*1750*/  STG.E desc[UR4][R6.64], R9 ;  /* 0x0000000906007986 */ /* 0x0011e8000c101904 */
[----:B------:R-:W2:Y:S04]  /*1760*/  LDG.E R10, desc[UR4][R2.64] ;  /* 0x00000004020a7981 */ /* 0x000ea8000c1e1900 */
[----:B------:R-:W2:Y:S01]  /*1770*/  LDG.E R11, desc[UR4][R4.64] ;  /* 0x00000004040b7981 */ /* 0x000ea2000c1e1900 */
[----:B------:R-:W-:Y:S01]  /*1780*/  BSSY.RECONVERGENT B0, `(.L_x_53) ;  /* 0x000000f000007945 */ /* 0x000fe20003800200 */
[----:B--2---:R-:W-:-:S05]  /*1790*/  IMAD.IADD R10, R10, 0x1, -R11 ;  /* 0x000000010a0a7824 */ /* 0x004fca00078e0a0b */
[----:B------:R-:W-:-:S04]  /*17a0*/  I2FP.F32.S32 R10, R10 ;  /* 0x0000000a000a7245 */ /* 0x000fc80000201400 */
[----:B------:R-:W-:Y:S01]  /*17b0*/  IADD3 R12, PT, PT, R10, -0xd000000, RZ ;  /* 0xf30000000a0c7810 */ /* 0x000fe20007ffe0ff */
[----:B------:R0:W1:Y:S03]  /*17c0*/  MUFU.RSQ R11, R10 ;  /* 0x0000000a000b7308 */ /* 0x0000660000001400 */
[----:B------:R-:W-:-:S13]  /*17d0*/  ISETP.GT.U32.AND P1, PT, R12, 0x727fffff, PT ;  /* 0x727fffff0c00780c */ /* 0x000fda0003f24070 */
[----:B0-----:R-:W-:Y:S05]  /*17e0*/  @!P1 BRA `(.L_x_54) ;  /* 0x0000000000109947 */ /* 0x001fea0003800000 */
[----:B------:R-:W-:Y:S02]  /*17f0*/  MOV R0, R10 ;  /* 0x0000000a00007202 */ /* 0x000fe40000000f00 */
[----:B------:R-:W-:-:S07]  /*1800*/  MOV R14, 0x1820 ;  /* 0x00001820000e7802 */ /* 0x000fce0000000f00 */
[----:B-1----:R-:W-:Y:S05]  /*1810*/  CALL.REL.NOINC `($__internal_0_$__cuda_sm20_sqrt_rn_f32_slowpath) ;  /* 0x0000001000887944 */ /* 0x002fea0003c00000 */
[----:B------:R-:W-:Y:S05]  /*1820*/  BRA `(.L_x_55) ;  /* 0x0000000000107947 */ /* 0x000fea0003800000 */
.L_x_54:
[----:B-1----:R-:W-:Y:S01]  /*1830*/  FMUL.FTZ R9, R10, R11 ;  /* 0x0000000b0a097220 */ /* 0x002fe20000410000 */
[----:B------:R-:W-:-:S03]  /*1840*/  FMUL.FTZ R11, R11, 0.5 ;  /* 0x3f0000000b0b7820 */ /* 0x000fc60000410000 */
[----:B------:R-:W-:-:S04]  /*1850*/  FFMA R0, -R9, R9, R10 ;  /* 0x0000000909007223 */ /* 0x000fc8000000010a */
[----:B------:R-:W-:-:S07]  /*1860*/  FFMA R0, R0, R11, R9 ;  /* 0x0000000b00007223 */ /* 0x000fce0000000009 */
.L_x_55:
[----:B------:R-:W-:Y:S05]  /*1870*/  BSYNC.RECONVERGENT B0 ;  /* 0x0000000000007941 */ /* 0x000fea0003800200 */
.L_x_53:
        /* <DEDUP_REMOVED lines=15> */
.L_x_57:
[----:B-1----:R-:W-:Y:S01]  /*1970*/  FMUL.FTZ R9, R10, R11 ;  /* 0x0000000b0a097220 */ /* 0x002fe20000410000 */
[----:B------:R-:W-:-:S03]  /*1980*/  FMUL.FTZ R11, R11, 0.5 ;  /* 0x3f0000000b0b7820 */ /* 0x000fc60000410000 */
[----:B------:R-:W-:-:S04]  /*1990*/  FFMA R0, -R9, R9, R10 ;  /* 0x0000000909007223 */ /* 0x000fc8000000010a */
[----:B------:R-:W-:-:S07]  /*19a0*/  FFMA R0, R0, R11, R9 ;  /* 0x0000000b00007223 */ /* 0x000fce0000000009 */
.L_x_58:
[----:B------:R-:W-:Y:S05]  /*19b0*/  BSYNC.RECONVERGENT B0 ;  /* 0x0000000000007941 */ /* 0x000fea0003800200 */
.L_x_56:
        /* <DEDUP_REMOVED lines=15> */
.L_x_60:
[----:B-1----:R-:W-:Y:S01]  /*1ab0*/  FMUL.FTZ R9, R10, R11 ;  /* 0x0000000b0a097220 */ /* 0x002fe20000410000 */
[----:B------:R-:W-:-:S03]  /*1ac0*/  FMUL.FTZ R11, R11, 0.5 ;  /* 0x3f0000000b0b7820 */ /* 0x000fc60000410000 */
[----:B------:R-:W-:-:S04]  /*1ad0*/  FFMA R0, -R9, R9, R10 ;  /* 0x0000000909007223 */ /* 0x000fc8000000010a */
[----:B------:R-:W-:-:S07]  /*1ae0*/  FFMA R0, R0, R11, R9 ;  /* 0x0000000b00007223 */ /* 0x000fce0000000009 */
.L_x_61:
[----:B------:R-:W-:Y:S05]  /*1af0*/  BSYNC.RECONVERGENT B0 ;  /* 0x0000000000007941 */ /* 0x000fea0003800200 */
.L_x_59:
        /* <DEDUP_REMOVED lines=15> */
.L_x_63:
[----:B-1----:R-:W-:Y:S01]  /*1bf0*/  FMUL.FTZ R9, R10, R11 ;  /* 0x0000000b0a097220 */ /* 0x002fe20000410000 */
[----:B------:R-:W-:-:S03]  /*1c00*/  FMUL.FTZ R11, R11, 0.5 ;  /* 0x3f0000000b0b7820 */ /* 0x000fc60000410000 */
[----:B------:R-:W-:-:S04]  /*1c10*/  FFMA R0, -R9, R9, R10 ;  /* 0x0000000909007223 */ /* 0x000fc8000000010a */
[----:B------:R-:W-:-:S07]  /*1c20*/  FFMA R0, R0, R11, R9 ;  /* 0x0000000b00007223 */ /* 0x000fce0000000009 */
.L_x_64:
[----:B------:R-:W-:Y:S05]  /*1c30*/  BSYNC.RECONVERGENT B0 ;  /* 0x0000000000007941 */ /* 0x000fea0003800200 */
.L_x_62:
        /* <DEDUP_REMOVED lines=15> */
.L_x_66:
[----:B-1----:R-:W-:Y:S01]  /*1d30*/  FMUL.FTZ R9, R10, R11 ;  /* 0x0000000b0a097220 */ /* 0x002fe20000410000 */
[----:B------:R-:W-:-:S03]  /*1d40*/  FMUL.FTZ R11, R11, 0.5 ;  /* 0x3f0000000b0b7820 */ /* 0x000fc60000410000 */
[----:B------:R-:W-:-:S04]  /*1d50*/  FFMA R0, -R9, R9, R10 ;  /* 0x0000000909007223 */ /* 0x000fc8000000010a */
[----:B------:R-:W-:-:S07]  /*1d60*/  FFMA R0, R0, R11, R9 ;  /* 0x0000000b00007223 */ /* 0x000fce0000000009 */
.L_x_67:
[----:B------:R-:W-:Y:S05]  /*1d70*/  BSYNC.RECONVERGENT B0 ;  /* 0x0000000000007941 */ /* 0x000fea0003800200 */
.L_x_65:
        /* <DEDUP_REMOVED lines=15> */
.L_x_69:
[----:B-1----:R-:W-:Y:S01]  /*1e70*/  FMUL.FTZ R9, R10, R11 ;  /* 0x0000000b0a097220 */ /* 0x002fe20000410000 */
[----:B------:R-:W-:-:S03]  /*1e80*/  FMUL.FTZ R11, R11, 0.5 ;  /* 0x3f0000000b0b7820 */ /* 0x000fc60000410000 */
[----:B------:R-:W-:-:S04]  /*1e90*/  FFMA R0, -R9, R9, R10 ;  /* 0x0000000909007223 */ /* 0x000fc8000000010a */
[----:B------:R-:W-:-:S07]  /*1ea0*/  FFMA R0, R0, R11, R9 ;  /* 0x0000000b00007223 */ /* 0x000fce0000000009 */
.L_x_70:
[----:B------:R-:W-:Y:S05]  /*1eb0*/  BSYNC.RECONVERGENT B0 ;  /* 0x0000000000007941 */ /* 0x000fea0003800200 */
.L_x_68:
        /* <DEDUP_REMOVED lines=15> */
.L_x_72:
[----:B-1----:R-:W-:Y:S01]  /*1fb0*/  FMUL.FTZ R9, R10, R11 ;  /* 0x0000000b0a097220 */ /* 0x002fe20000410000 */
[----:B------:R-:W-:-:S03]  /*1fc0*/  FMUL.FTZ R11, R11, 0.5 ;  /* 0x3f0000000b0b7820 */ /* 0x000fc60000410000 */
[----:B------:R-:W-:-:S04]  /*1fd0*/  FFMA R0, -R9, R9, R10 ;  /* 0x0000000909007223 */ /* 0x000fc8000000010a */
[----:B------:R-:W-:-:S07]  /*1fe0*/  FFMA R0, R0, R11, R9 ;  /* 0x0000000b00007223 */ /* 0x000fce0000000009 */
.L_x_73:
[----:B------:R-:W-:Y:S05]  /*1ff0*/  BSYNC.RECONVERGENT B0 ;  /* 0x0000000000007941 */ /* 0x000fea0003800200 */
.L_x_71:
        /* <DEDUP_REMOVED lines=15> */
.L_x_75:
[----:B-1----:R-:W-:Y:S01]  /*20f0*/  FMUL.FTZ R9, R10, R11 ;  /* 0x0000000b0a097220 */ /* 0x002fe20000410000 */
[----:B------:R-:W-:-:S03]  /*2100*/  FMUL.FTZ R11, R11, 0.5 ;  /* 0x3f0000000b0b7820 */ /* 0x000fc60000410000 */
[----:B------:R-:W-:-:S04]  /*2110*/  FFMA R0, -R9, R9, R10 ;  /* 0x0000000909007223 */ /* 0x000fc8000000010a */
[----:B------:R-:W-:-:S07]  /*2120*/  FFMA R0, R0, R11, R9 ;  /* 0x0000000b00007223 */ /* 0x000fce0000000009 */
.L_x_76:
[----:B------:R-:W-:Y:S05]  /*2130*/  BSYNC.RECONVERGENT B0 ;  /* 0x0000000000007941 */ /* 0x000fea0003800200 */
.L_x_74:
        /* <DEDUP_REMOVED lines=15> */
.L_x_78:
[----:B-1----:R-:W-:Y:S01]  /*2230*/  FMUL.FTZ R9, R10, R11 ;  /* 0x0000000b0a097220 */ /* 0x002fe20000410000 */
[----:B------:R-:W-:-:S03]  /*2240*/  FMUL.FTZ R11, R11, 0.5 ;  /* 0x3f0000000b0b7820 */ /* 0x000fc60000410000 */
[----:B------:R-:W-:-:S04]  /*2250*/  FFMA R0, -R9, R9, R10 ;  /* 0x0000000909007223 */ /* 0x000fc8000000010a */
[----:B------:R-:W-:-:S07]  /*2260*/  FFMA R0, R0, R11, R9 ;  /* 0x0000000b00007223 */ /* 0x000fce0000000009 */
.L_x_79:
[----:B------:R-:W-:Y:S05]  /*2270*/  BSYNC.RECONVERGENT B0 ;  /* 0x0000000000007941 */ /* 0x000fea0003800200 */
.L_x_77:
        /* <DEDUP_REMOVED lines=15> */
.L_x_81:
[----:B-1----:R-:W-:Y:S01]  /*2370*/  FMUL.FTZ R9, R10, R11 ;  /* 0x0000000b0a097220 */ /* 0x002fe20000410000 */
[----:B------:R-:W-:-:S03]  /*2380*/  FMUL.FTZ R11, R11, 0.5 ;  /* 0x3f0000000b0b7820 */ /* 0x000fc60000410000 */
[----:B------:R-:W-:-:S04]  /*2390*/  FFMA R0, -R9, R9, R10 ;  /* 0x0000000909007223 */ /* 0x000fc8000000010a */
[----:B------:R-:W-:-:S07]  /*23a0*/  FFMA R0, R0, R11, R9 ;  /* 0x0000000b00007223 */ /* 0x000fce0000000009 */
.L_x_82:
[----:B------:R-:W-:Y:S05]  /*23b0*/  BSYNC.RECONVERGENT B0 ;  /* 0x0000000000007941 */ /* 0x000fea0003800200 */
.L_x_80:
[----:B------:R-:W0:Y:S02]  /*23c0*/  F2I.TRUNC.NTZ R9, R0 ;  /* 0x0000000000097305 */ /* 0x000e24000020f100 */
[----:B0-----:R0:W-:Y:S04]  /*23d0*/  STG.E desc[UR4][R6.64], R9 ;  /* 0x0000000906007986 */ /* 0x0011e8000c101904 */
[----:B------:R-:W2:Y:S04]  /*23e0*/  LDG.E R10, desc[UR4][R2.64] ;  /* 0x00000004020a7981 */ /* 0x000ea8000c1e1900 */
[----:B------:R-:W2:Y:S01]  /*23f0*/  LDG.E R11, desc[UR4][R4.64] ;  /* 0x00000004040b7981 */ /* 0x000ea2000c1e1900 */
[----:B------:R-:W-:Y:S01]  /*2400*/  BSSY.RECONVERGENT B0, `(.L_x_83) ;  /* 0x000000f000007945 */ /* 0x000fe20003800200 */
[----:B--2---:R-:W-:-:S04]  /*2410*/  IADD3 R10, PT, PT, R10, -R11, RZ ;  /* 0x8000000b0a0a7210 */ /* 0x004fc80007ffe0ff */
[----:B------:R-:W-:-:S04]  /*2420*/  I2FP.F32.S32 R10, R10 ;  /* 0x0000000a000a7245 */ /* 0x000fc80000201400 */
[----:B------:R0:W1:Y:S01]  /*2430*/  MUFU.RSQ R11, R10 ;  /* 0x0000000a000b7308 */ /* 0x0000620000001400 */
[----:B------:R-:W-:-:S05]  /*2440*/  VIADD R12, R10, 0xf3000000 ;  /* 0xf30000000a0c7836 */ /* 0x000fca0000000000 */
[----:B------:R-:W-:-:S13]  /*2450*/  ISETP.GT.U32.AND P1, PT, R12, 0x727fffff, PT ;  /* 0x727fffff0c00780c */ /* 0x000fda0003f24070 */
[----:B01----:R-:W-:Y:S05]  /*2460*/  @!P1 BRA `(.L_x_84) ;  /* 0x0000000000109947 */ /* 0x003fea0003800000 */
[----:B------:R-:W-:Y:S02]  /*2470*/  MOV R0, R10 ;  /* 0x0000000a00007202 */ /* 0x000fe40000000f00 */
[----:B------:R-:W-:-:S07]  /*2480*/  MOV R14, 0x24a0 ;  /* 0x000024a0000e7802 */ /* 0x000fce0000000f00 */
[----:B------:R-:W-:Y:S05]  /*2490*/  CALL.REL.NOINC `($__internal_0_$__cuda_sm20_sqrt_rn_f32_slowpath) ;  /* 0x0000000400687944 */ /* 0x000fea0003c00000 */
[----:B------:R-:W-:Y:S05]  /*24a0*/  BRA `(.L_x_85) ;  /* 0x0000000000107947 */ /* 0x000fea0003800000 */
.L_x_84:
[----:B------:R-:W-:Y:S01]  /*24b0*/  FMUL.FTZ R9, R10, R11 ;  /* 0x0000000b0a097220 */ /* 0x000fe20000410000 */
[----:B------:R-:W-:-:S03]  /*24c0*/  FMUL.FTZ R11, R11, 0.5 ;  /* 0x3f0000000b0b7820 */ /* 0x000fc60000410000 */
[----:B------:R-:W-:-:S04]  /*24d0*/  FFMA R0, -R9, R9, R10 ;  /* 0x0000000909007223 */ /* 0x000fc8000000010a */
[----:B------:R-:W-:-:S07]  /*24e0*/  FFMA R0, R0, R11, R9 ;  /* 0x0000000b00007223 */ /* 0x000fce0000000009 */
.L_x_85:
[----:B------:R-:W-:Y:S05]  /*24f0*/  BSYNC.RECONVERGENT B0 ;  /* 0x0000000000007941 */ /* 0x000fea0003800200 */
.L_x_83:
[----:B------:R-:W0:Y:S02]  /*2500*/  F2I.TRUNC.NTZ R9, R0 ;  /* 0x0000000000097305 */ /* 0x000e24000020f100 */
[----:B0-----:R0:W-:Y:S04]  /*2510*/  STG.E desc[UR4][R6.64], R9 ;  /* 0x0000000906007986 */ /* 0x0011e8000c101904 */
[----:B------:R-:W2:Y:S04]  /*2520*/  LDG.E R10, desc[UR4][R2.64] ;  /* 0x00000004020a7981 */ /* 0x000ea8000c1e1900 */
[----:B------:R-:W2:Y:S01]  /*2530*/  LDG.E R11, desc[UR4][R4.64] ;  /* 0x00000004040b7981 */ /* 0x000ea2000c1e1900 */
[----:B------:R-:W-:Y:S01]  /*2540*/  BSSY.RECONVERGENT B0, `(.L_x_86) ;  /* 0x000000f000007945 */ /* 0x000fe20003800200 */
[----:B--2---:R-:W-:-:S04]  /*2550*/  IADD3 R10, PT, PT, R10, -R11, RZ ;  /* 0x8000000b0a0a7210 */ /* 0x004fc80007ffe0ff */
        /* <DEDUP_REMOVED lines=9> */
.L_x_87:
[----:B-1----:R-:W-:Y:S01]  /*25f0*/  FMUL.FTZ R9, R10, R11 ;  /* 0x0000000b0a097220 */ /* 0x002fe20000410000 */
[----:B------:R-:W-:-:S03]  /*2600*/  FMUL.FTZ R11, R11, 0.5 ;  /* 0x3f0000000b0b7820 */ /* 0x000fc60000410000 */
[----:B------:R-:W-:-:S04]  /*2610*/  FFMA R0, -R9, R9, R10 ;  /* 0x0000000909007223 */ /* 0x000fc8000000010a */
[----:B------:R-:W-:-:S07]  /*2620*/  FFMA R0, R0, R11, R9 ;  /* 0x0000000b00007223 */ /* 0x000fce0000000009 */
.L_x_88:
[----:B------:R-:W-:Y:S05]  /*2630*/  BSYNC.RECONVERGENT B0 ;  /* 0x0000000000007941 */ /* 0x000fea0003800200 */
.L_x_86:
        /* <DEDUP_REMOVED lines=15> */
.L_x_90:
[----:B-1----:R-:W-:Y:S01]  /*2730*/  FMUL.FTZ R9, R10, R11 ;  /* 0x0000000b0a097220 */ /* 0x002fe20000410000 */
[----:B------:R-:W-:-:S03]  /*2740*/  FMUL.FTZ R11, R11, 0.5 ;  /* 0x3f0000000b0b7820 */ /* 0x000fc60000410000 */
[----:B------:R-:W-:-:S04]  /*2750*/  FFMA R0, -R9, R9, R10 ;  /* 0x0000000909007223 */ /* 0x000fc8000000010a */
[----:B------:R-:W-:-:S07]  /*2760*/  FFMA R0, R0, R11, R9 ;  /* 0x0000000b00007223 */ /* 0x000fce0000000009 */
.L_x_91:
[----:B------:R-:W-:Y:S05]  /*2770*/  BSYNC.RECONVERGENT B0 ;  /* 0x0000000000007941 */ /* 0x000fea0003800200 */
.L_x_89:
        /* <DEDUP_REMOVED lines=15> */
.L_x_93:
[----:B-1----:R-:W-:Y:S01]  /*2870*/  FMUL.FTZ R9, R10, R11 ;  /* 0x0000000b0a097220 */ /* 0x002fe20000410000 */
[----:B------:R-:W-:-:S03]  /*2880*/  FMUL.FTZ R11, R11, 0.5 ;  /* 0x3f0000000b0b7820 */ /* 0x000fc60000410000 */
[----:B------:R-:W-:-:S04]  /*2890*/  FFMA R0, -R9, R9, R10 ;  /* 0x0000000909007223 */ /* 0x000fc8000000010a */
[----:B------:R-:W-:-:S07]  /*28a0*/  FFMA R0, R0, R11, R9 ;  /* 0x0000000b00007223 */ /* 0x000fce0000000009 */
.L_x_94:
[----:B------:R-:W-:Y:S05]  /*28b0*/  BSYNC.RECONVERGENT B0 ;  /* 0x0000000000007941 */ /* 0x000fea0003800200 */
.L_x_92:
        /* <DEDUP_REMOVED lines=15> */
.L_x_96:
[----:B------:R-:W-:Y:S01]  /*29b0*/  FMUL.FTZ R9, R10, R11 ;  /* 0x0000000b0a097220 */ /* 0x000fe20000410000 */
[----:B------:R-:W-:-:S03]  /*29c0*/  FMUL.FTZ R11, R11, 0.5 ;  /* 0x3f0000000b0b7820 */ /* 0x000fc60000410000 */
[----:B------:R-:W-:-:S04]  /*29d0*/  FFMA R0, -R9, R9, R10 ;  /* 0x0000000909007223 */ /* 0x000fc8000000010a */
[----:B------:R-:W-:-:S07]  /*29e0*/  FFMA R0, R0, R11, R9 ;  /* 0x0000000b00007223 */ /* 0x000fce0000000009 */
.L_x_97:
[----:B------:R-:W-:Y:S05]  /*29f0*/  BSYNC.RECONVERGENT B0 ;  /* 0x0000000000007941 */ /* 0x000fea0003800200 */
.L_x_95:
[----:B------:R-:W0:Y:S02]  /*2a00*/  F2I.TRUNC.NTZ R9, R0 ;  /* 0x0000000000097305 */ /* 0x000e24000020f100 */
[----:B0-----:R1:W-:Y:S01]  /*2a10*/  STG.E desc[UR4][R6.64], R9 ;  /* 0x0000000906007986 */ /* 0x0013e2000c101904 */
[----:B------:R-:W-:Y:S05]  /*2a20*/  @P0 BRA `(.L_x_98) ;  /* 0xffffffe800f80947 */ /* 0x000fea000383ffff */
[----:B------:R-:W-:Y:S05]  /*2a30*/  EXIT ;  /* 0x000000000000794d */ /* 0x000fea0003800000 */
        .weak           $__internal_0_$__cuda_sm20_sqrt_rn_f32_slowpath
        .type           $__internal_0_$__cuda_sm20_sqrt_rn_f32_slowpath,@function
        .size           $__internal_0_$__cuda_sm20_sqrt_rn_f32_slowpath,(.L_x_153 - $__internal_0_$__cuda_sm20_sqrt_rn_f32_slowpath)
$__internal_0_$__cuda_sm20_sqrt_rn_f32_slowpath:
[----:B------:R-:W-:-:S13]  /*2a40*/  LOP3.LUT P1, RZ, R0, 0x7fffffff, RZ, 0xc0, !PT ;  /* 0x7fffffff00ff7812 */ /* 0x000fda000782c0ff */
[----:B------:R-:W-:Y:S01]  /*2a50*/  @!P1 MOV R9, R0 ;  /* 0x0000000000099202 */ /* 0x000fe20000000f00 */
[----:B------:R-:W-:Y:S06]  /*2a60*/  @!P1 BRA `(.L_x_99) ;  /* 0x0000000000409947 */ /* 0x000fec0003800000 */
[----:B------:R-:W-:-:S13]  /*2a70*/  FSETP.GEU.FTZ.AND P1, PT, R0, RZ, PT ;  /* 0x000000ff0000720b */ /* 0x000fda0003f3e000 */
[----:B------:R-:W-:Y:S01]  /*2a80*/  @!P1 MOV R9, 0x7fffffff ;  /* 0x7fffffff00099802 */ /* 0x000fe20000000f00 */
[----:B------:R-:W-:Y:S06]  /*2a90*/  @!P1 BRA `(.L_x_99) ;  /* 0x0000000000349947 */ /* 0x000fec0003800000 */
[----:B------:R-:W-:-:S13]  /*2aa0*/  FSETP.GTU.FTZ.AND P1, PT, |R0|, +INF , PT ;  /* 0x7f8000000000780b */ /* 0x000fda0003f3c200 */
[----:B------:R-:W-:Y:S01]  /*2ab0*/  @P1 FADD.FTZ R9, R0, 1 ;  /* 0x3f80000000091421 */ /* 0x000fe20000010000 */
[----:B------:R-:W-:Y:S06]  /*2ac0*/  @P1 BRA `(.L_x_99) ;  /* 0x0000000000281947 */ /* 0x000fec0003800000 */
[----:B------:R-:W-:-:S13]  /*2ad0*/  FSETP.NEU.FTZ.AND P1, PT, |R0|, +INF , PT ;  /* 0x7f8000000000780b */ /* 0x000fda0003f3d200 */
[----:B------:R-:W-:-:S04]  /*2ae0*/  @P1 FFMA R10, R0, 1.84467440737095516160e+19, RZ ;  /* 0x5f800000000a1823 */ /* 0x000fc800000000ff */
[----:B------:R-:W0:Y:S02]  /*2af0*/  @P1 MUFU.RSQ R9, R10 ;  /* 0x0000000a00091308 */ /* 0x000e240000001400 */
[----:B0-----:R-:W-:Y:S01]  /*2b00*/  @P1 FMUL.FTZ R11, R10, R9 ;  /* 0x000000090a0b1220 */ /* 0x001fe20000410000 */
[----:B------:R-:W-:Y:S01]  /*2b10*/  @P1 FMUL.FTZ R13, R9, 0.5 ;  /* 0x3f000000090d1820 */ /* 0x000fe20000410000 */
[----:B------:R-:W-:Y:S02]  /*2b20*/  @!P1 IMAD.MOV.U32 R9, RZ, RZ, R0 ;  /* 0x000000ffff099224 */ /* 0x000fe400078e0000 */
[----:B------:R-:W-:-:S04]  /*2b30*/  @P1 FADD.FTZ R12, -R11, -RZ ;  /* 0x800000ff0b0c1221 */ /* 0x000fc80000010100 */
[----:B------:R-:W-:-:S04]  /*2b40*/  @P1 FFMA R12, R11, R12, R10 ;  /* 0x0000000c0b0c1223 */ /* 0x000fc8000000000a */
[----:B------:R-:W-:-:S04]  /*2b50*/  @P1 FFMA R12, R12, R13, R11 ;  /* 0x0000000d0c0c1223 */ /* 0x000fc8000000000b */
[----:B------:R-:W-:-:S07]  /*2b60*/  @P1 FMUL.FTZ R9, R12, 2.3283064365386962891e-10 ;  /* 0x2f8000000c091820 */ /* 0x000fce0000410000 */
.L_x_99:
[----:B------:R-:W-:Y:S01]  /*2b70*/  HFMA2 R11, -RZ, RZ, 0, 0 ;  /* 0x00000000ff0b7431 */ /* 0x000fe200000001ff */
[----:B------:R-:W-:Y:S02]  /*2b80*/  MOV R10, R14 ;  /* 0x0000000e000a7202 */ /* 0x000fe40000000f00 */
[----:B------:R-:W-:Y:S02]  /*2b90*/  MOV R0, R9 ;  /* 0x0000000900007202 */ /* 0x000fe40000000f00 */
[----:B------:R-:W-:Y:S05]  /*2ba0*/  RET.REL.NODEC R10 `(_Z13add_divergentPiS_S_) ;  /* 0xffffffd40a147950 */ /* 0x000fea0003c3ffff */
.L_x_100:
[----:B------:R-:W-:-:S00]  /*2bb0*/  BRA `(.L_x_100) ;  /* 0xfffffffc00fc7947 */ /* 0x000fc0000383ffff */
[----:B------:R-:W-:-:S00]  /*2bc0*/  NOP ;  /* 0x0000000000007918 */ /* 0x000fc00000000000 */
        /* <DEDUP_REMOVED lines=11> */
.L_x_153:


//--------------------- .text._Z3addPiS_S_        --------------------------
	.section	.text._Z3addPiS_S_,"ax",@progbits
	.align	128
        .global         _Z3addPiS_S_
        .type           _Z3addPiS_S_,@function
        .size           _Z3addPiS_S_,(.L_x_154 - _Z3addPiS_S_)
        .other          _Z3addPiS_S_,@"STO_CUDA_ENTRY STV_DEFAULT"
_Z3addPiS_S_:
.text._Z3addPiS_S_:
        /* <DEDUP_REMOVED lines=13> */
[----:B------:R-:W0:Y:S01]  /*00d0*/  LDC.64 R2, c[0x0][0x380] ;  /* 0x0000e000ff027b82 */ /* 0x000e220000000a00 */
[----:B------:R-:W1:Y:S01]  /*00e0*/  LDCU.64 UR6, c[0x0][0x358] ;  /* 0x00006b00ff0677ac */ /* 0x000e620008000a00 */
[----:B------:R-:W-:-:S06]  /*00f0*/  UMOV UR4, URZ ;  /* 0x000000ff00047c82 */ /* 0x000fcc0008000000 */
[----:B------:R-:W2:Y:S08]  /*0100*/  LDC.64 R4, c[0x0][0x388] ;  /* 0x0000e200ff047b82 */ /* 0x000eb00000000a00 */
[----:B------:R-:W3:Y:S01]  /*0110*/  LDC.64 R6, c[0x0][0x390] ;  /* 0x0000e400ff067b82 */ /* 0x000ee20000000a00 */
[----:B0-----:R-:W-:-:S04]  /*0120*/  IMAD.WIDE R2, R9, 0x4, R2 ;  /* 0x0000000409027825 */ /* 0x001fc800078e0202 */
[----:B--2---:R-:W-:-:S04]  /*0130*/  IMAD.WIDE R4, R9, 0x4, R4 ;  /* 0x0000000409047825 */ /* 0x004fc800078e0204 */
[----:B-1-3--:R-:W-:-:S07]  /*0140*/  IMAD.WIDE R6, R9, 0x4, R6 ;  /* 0x0000000409067825 */ /* 0x00afce00078e0206 */
.L_x_150:
[----:B------:R-:W2:Y:S04]  /*0150*/  LDG.E R0, desc[UR6][R2.64] ;  /* 0x0000000602007981 */ /* 0x000ea8000c1e1900 */
[----:B0-----:R-:W2:Y:S01]  /*0160*/  LDG.E R9, desc[UR6][R4.64] ;  /* 0x0000000604097981 */ /* 0x001ea2000c1e1900 */
[----:B------:R-:W-:Y:S01]  /*0170*/  UIADD3 UR4, UPT, UPT, UR4, 0x10, URZ ;  /* 0x0000001004047890 */ /* 0x000fe2000fffe0ff */
[----:B------:R-:W-:Y:S03]  /*0180*/  BSSY.RECONVERGENT B0, `(.L_x_101) ;  /* 0x000000f000007945 */ /* 0x000fe60003800200 */
[----:B------:R-:W-:Y:S01]  /*0190*/  UISETP.NE.AND UP0, UPT, UR4, 0xf4240, UPT ;  /* 0x000f42400400788c */ /* 0x000fe2000bf05270 */
[----:B--2---:R-:W-:-:S04]  /*01a0*/  IADD3 R0, PT, PT, R0, R9, RZ ;  /* 0x0000000900007210 */ /* 0x004fc80007ffe0ff */
[----:B------:R-:W-:-:S04]  /*01b0*/  I2FP.F32.S32 R0, R0 ;  /* 0x0000000000007245 */ /* 0x000fc80000201400 */
[----:B------:R-:W-:Y:S01]  /*01c0*/  IADD3 R8, PT, PT, R0, -0xd000000, RZ ;  /* 0xf300000000087810 */ /* 0x000fe20007ffe0ff */
[----:B------:R0:W1:Y:S03]  /*01d0*/  MUFU.RSQ R9, R0 ;  /* 0x0000000000097308 */ /* 0x0000660000001400 */
[----:B------:R-:W-:-:S13]  /*01e0*/  ISETP.GT.U32.AND P0, PT, R8, 0x727fffff, PT ;  /* 0x727fffff0800780c */ /* 0x000fda0003f04070 */
[----:B0-----:R-:W-:Y:S05]  /*01f0*/  @!P0 BRA `(.L_x_102) ;  /* 0x00000000000c8947 */ /* 0x001fea0003800000 */
[----:B------:R-:W-:-:S07]  /*0200*/  MOV R13, 0x220 ;  /* 0x00000220000d7802 */ /* 0x000fce0000000f00 */
[----:B-1----:R-:W-:Y:S05]  /*0210*/  CALL.REL.NOINC `($__internal_1_$__cuda_sm20_sqrt_rn_f32_slowpath) ;  /* 0x0000001000e07944 */ /* 0x002fea0003c00000 */
[----:B------:R-:W-:Y:S05]  /*0220*/  BRA `(.L_x_103) ;  /* 0x0000000000107947 */ /* 0x000fea0003800000 */
.L_x_102:
[----:B-1----:R-:W-:Y:S01]  /*0230*/  FMUL.FTZ R11, R0, R9 ;  /* 0x00000009000b7220 */ /* 0x002fe20000410000 */
[----:B------:R-:W-:-:S03]  /*0240*/  FMUL.FTZ R9, R9, 0.5 ;  /* 0x3f00000009097820 */ /* 0x000fc60000410000 */
[----:B------:R-:W-:-:S04]  /*0250*/  FFMA R0, -R11, R11, R0 ;  /* 0x0000000b0b007223 */ /* 0x000fc80000000100 */
[----:B------:R-:W-:-:S07]  /*0260*/  FFMA R0, R0, R9, R11 ;  /* 0x0000000900007223 */ /* 0x000fce000000000b */
.L_x_103:
[----:B------:R-:W-:Y:S05]  /*0270*/  BSYNC.RECONVERGENT B0 ;  /* 0x0000000000007941 */ /* 0x000fea0003800200 */
.L_x_101:
[----:B------:R-:W0:Y:S02]  /*0280*/  F2I.TRUNC.NTZ R9, R0 ;  /* 0x0000000000097305 */ /* 0x000e24000020f100 */
[----:B0-----:R0:W-:Y:S04]  /*0290*/  STG.E desc[UR6][R6.64], R9 ;  /* 0x0000000906007986 */ /* 0x0011e8000c101906 */
[----:B------:R-:W2:Y:S04]  /*02a0*/  LDG.E R8, desc[UR6][R2.64] ;  /* 0x0000000602087981 */ /* 0x000ea8000c1e1900 */
[----:B------:R-:W2:Y:S01]  /*02b0*/  LDG.E R11, desc[UR6][R4.64] ;  /* 0x00000006040b7981 */ /* 0x000ea2000c1e1900 */
[----:B------:R-:W-:Y:S01]  /*02c0*/  BSSY.RECONVERGENT B0, `(.L_x_104) ;  /* 0x000000f000007945 */ /* 0x000fe20003800200 */
[----:B--2---:R-:W-:-:S05]  /*02d0*/  IMAD.IADD R8, R8, 0x1, R11 ;  /* 0x0000000108087824 */ /* 0x004fca00078e020b */
[----:B------:R-:W-:-:S04]  /*02e0*/  I2FP.F32.S32 R8, R8 ;  /* 0x0000000800087245 */ /* 0x000fc80000201400 */
[----:B------:R-:W-:Y:S01]  /*02f0*/  IADD3 R10, PT, PT, R8, -0xd000000, RZ ;  /* 0xf3000000080a7810 */ /* 0x000fe20007ffe0ff */
[----:B------:R0:W1:Y:S03]  /*0300*/  MUFU.RSQ R11, R8 ;  /* 0x00000008000b7308 */ /* 0x0000660000001400 */
[----:B------:R-:W-:-:S13]  /*0310*/  ISETP.GT.U32.AND P0, PT, R10, 0x727fffff, PT ;  /* 0x727fffff0a00780c */ /* 0x000fda0003f04070 */
[----:B0-----:R-:W-:Y:S05]  /*0320*/  @!P0 BRA `(.L_x_105) ;  /* 0x0000000000108947 */ /* 0x001fea0003800000 */
[----:B------:R-:W-:Y:S02]  /*0330*/  MOV R0, R8 ;  /* 0x0000000800007202 */ /* 0x000fe40000000f00 */
[----:B------:R-:W-:-:S07]  /*0340*/  MOV R13, 0x360 ;  /* 0x00000360000d7802 */ /* 0x000fce0000000f00 */
[----:B-1----:R-:W-:Y:S05]  /*0350*/  CALL.REL.NOINC `($__internal_1_$__cuda_sm20_sqrt_rn_f32_slowpath) ;  /* 0x0000001000907944 */ /* 0x002fea0003c00000 */
[----:B------:R-:W-:Y:S05]  /*0360*/  BRA `(.L_x_106) ;  /* 0x0000000000107947 */ /* 0x000fea0003800000 */
.L_x_105:
[----:B-1----:R-:W-:Y:S01]  /*0370*/  FMUL.FTZ R9, R8, R11 ;  /* 0x0000000b08097220 */ /* 0x002fe20000410000 */
[----:B------:R-:W-:-:S03]  /*0380*/  FMUL.FTZ R11, R11, 0.5 ;  /* 0x3f0000000b0b7820 */ /* 0x000fc60000410000 */
[----:B------:R-:W-:-:S04]  /*0390*/  FFMA R0, -R9, R9, R8 ;  /* 0x0000000909007223 */ /* 0x000fc80000000108 */
[----:B------:R-:W-:-:S07]  /*03a0*/  FFMA R0, R0, R11, R9 ;  /* 0x0000000b00007223 */ /* 0x000fce0000000009 */
.L_x_106:
[----:B------:R-:W-:Y:S05]  /*03b0*/  BSYNC.RECONVERGENT B0 ;  /* 0x0000000000007941 */ /* 0x000fea0003800200 */
.L_x_104:
        /* <DEDUP_REMOVED lines=15> */
.L_x_108:
[----:B-1----:R-:W-:Y:S01]  /*04b0*/  FMUL.FTZ R9, R8, R11 ;  /* 0x0000000b08097220 */ /* 0x002fe20000410000 */
[----:B------:R-:W-:-:S03]  /*04c0*/  FMUL.FTZ R11, R11, 0.5 ;  /* 0x3f0000000b0b7820 */ /* 0x000fc60000410000 */
[----:B------:R-:W-:-:S04]  /*04d0*/  FFMA R0, -R9, R9, R8 ;  /* 0x0000000909007223 */ /* 0x000fc80000000108 */
[----:B------:R-:W-:-:S07]  /*04e0*/  FFMA R0, R0, R11, R9 ;  /* 0x0000000b00007223 */ /* 0x000fce0000000009 */
.L_x_109:
[----:B------:R-:W-:Y:S05]  /*04f0*/  BSYNC.RECONVERGENT B0 ;  /* 0x0000000000007941 */ /* 0x000fea0003800200 */
.L_x_107:
        /* <DEDUP_REMOVED lines=15> */
.L_x_111:
[----:B-1----:R-:W-:Y:S01]  /*05f0*/  FMUL.FTZ R9, R8, R11 ;  /* 0x0000000b08097220 */ /* 0x002fe20000410000 */
[----:B------:R-:W-:-:S03]  /*0600*/  FMUL.FTZ R11, R11, 0.5 ;  /* 0x3f0000000b0b7820 */ /* 0x000fc60000410000 */
[----:B------:R-:W-:-:S04]  /*0610*/  FFMA R0, -R9, R9, R8 ;  /* 0x0000000909007223 */ /* 0x000fc80000000108 */
[----:B------:R-:W-:-:S07]  /*0620*/  FFMA R0, R0, R11, R9 ;  /* 0x0000000b00007223 */ /* 0x000fce0000000009 */
.L_x_112:
[----:B------:R-:W-:Y:S05]  /*0630*/  BSYNC.RECONVERGENT B0 ;  /* 0x0000000000007941 */ /* 0x000fea0003800200 */
.L_x_110:
        /* <DEDUP_REMOVED lines=15> */
.L_x_114:
[----:B-1----:R-:W-:Y:S01]  /*0730*/  FMUL.FTZ R9, R8, R11 ;  /* 0x0000000b08097220 */ /* 0x002fe20000410000 */
[----:B------:R-:W-:-:S03]  /*0740*/  FMUL.FTZ R11, R11, 0.5 ;  /* 0x3f0000000b0b7820 */ /* 0x000fc60000410000 */
[----:B------:R-:W-:-:S04]  /*0750*/  FFMA R0, -R9, R9, R8 ;  /* 0x0000000909007223 */ /* 0x000fc80000000108 */
[----:B------:R-:W-:-:S07]  /*0760*/  FFMA R0, R0, R11, R9 ;  /* 0x0000000b00007223 */ /* 0x000fce0000000009 */
.L_x_115:
[----:B------:R-:W-:Y:S05]  /*0770*/  BSYNC.RECONVERGENT B0 ;  /* 0x0000000000007941 */ /* 0x000fea0003800200 */
.L_x_113:
        /* <DEDUP_REMOVED lines=15> */
.L_x_117:
[----:B-1----:R-:W-:Y:S01]  /*0870*/  FMUL.FTZ R9, R8, R11 ;  /* 0x0000000b08097220 */ /* 0x002fe20000410000 */
[----:B------:R-:W-:-:S03]  /*0880*/  FMUL.FTZ R11, R11, 0.5 ;  /* 0x3f0000000b0b7820 */ /* 0x000fc60000410000 */
[----:B------:R-:W-:-:S04]  /*0890*/  FFMA R0, -R9, R9, R8 ;  /* 0x0000000909007223 */ /* 0x000fc80000000108 */
[----:B------:R-:W-:-:S07]  /*08a0*/  FFMA R0, R0, R11, R9 ;  /* 0x0000000b00007223 */ /* 0x000fce0000000009 */
.L_x_118:
[----:B------:R-:W-:Y:S05]  /*08b0*/  BSYNC.RECONVERGENT B0 ;  /* 0x0000000000007941 */ /* 0x000fea0003800200 */
.L_x_116:
        /* <DEDUP_REMOVED lines=15> */
.L_x_120:
[----:B-1----:R-:W-:Y:S01]  /*09b0*/  FMUL.FTZ R9, R8, R11 ;  /* 0x0000000b08097220 */ /* 0x002fe20000410000 */
[----:B------:R-:W-:-:S03]  /*09c0*/  FMUL.FTZ R11, R11, 0.5 ;  /* 0x3f0000000b0b7820 */ /* 0x000fc60000410000 */
[----:B------:R-:W-:-:S04]  /*09d0*/  FFMA R0, -R9, R9, R8 ;  /* 0x0000000909007223 */ /* 0x000fc80000000108 */
[----:B------:R-:W-:-:S07]  /*09e0*/  FFMA R0, R0, R11, R9 ;  /* 0x0000000b00007223 */ /* 0x000fce0000000009 */
.L_x_121:
[----:B------:R-:W-:Y:S05]  /*09f0*/  BSYNC.RECONVERGENT B0 ;  /* 0x0000000000007941 */ /* 0x000fea0003800200 */
.L_x_119:
[----:B------:R-:W0:Y:S02]  /*0a00*/  F2I.TRUNC.NTZ R9, R0 ;  /* 0x0000000000097305 */ /* 0x000e24000020f100 */
[----:B0-----:R0:W-:Y:S04]  /*0a10*/  STG.E desc[UR6][R6.64], R9 ;  /* 0x0000000906007986 */ /* 0x0011e8000c101906 */
[----:B------:R-:W2:Y:S04]  /*0a20*/  LDG.E R8, desc[UR6][R2.64] ;  /* 0x0000000602087981 */ /* 0x000ea8000c1e1900 */
        /* <DEDUP_REMOVED lines=8> */
[----:B------:R-:W-:Y:S02]  /*0ab0*/  MOV R0, R8 ;  /* 0x0000000800007202 */ /* 0x000fe40000000f00 */
[----:B------:R-:W-:-:S07]  /*0ac0*/  MOV R13, 0xae0 ;  /* 0x00000ae0000d7802 */ /* 0x000fce0000000f00 */
[----:B------:R-:W-:Y:S05]  /*0ad0*/  CALL.REL.NOINC `($__internal_1_$__cuda_sm20_sqrt_rn_f32_slowpath) ;  /* 0x0000000800b07944 */ /* 0x000fea0003c00000 */
[----:B------:R-:W-:Y:S05]  /*0ae0*/  BRA `(.L_x_124) ;  /* 0x0000000000107947 */ /* 0x000fea0003800000 */
.L_x_123:
[----:B------:R-:W-:Y:S01]  /*0af0*/  FMUL.FTZ R9, R8, R11 ;  /* 0x0000000b08097220 */ /* 0x000fe20000410000 */
[----:B------:R-:W-:-:S03]  /*0b00*/  FMUL.FTZ R11, R11, 0.5 ;  /* 0x3f0000000b0b7820 */ /* 0x000fc60000410000 */
[----:B------:R-:W-:-:S04]  /*0b10*/  FFMA R0, -R9, R9, R8 ;  /* 0x0000000909007223 */ /* 0x000fc80000000108 */
[----:B------:R-:W-:-:S07]  /*0b20*/  FFMA R0, R0, R11, R9 ;  /* 0x0000000b00007223 */ /* 0x000fce0000000009 */
.L_x_124:
[----:B------:R-:W-:Y:S05]  /*0b30*/  BSYNC.RECONVERGENT B0 ;  /* 0x0000000000007941 */ /* 0x000fea0003800200 */
.L_x_122:
        /* <DEDUP_REMOVED lines=13> */
[----:B-1----:R-:W-:Y:S05]  /*0c10*/  CALL.REL.NOINC `($__internal_1_$__cuda_sm20_sqrt_rn_f32_slowpath) ;  /* 0x0000000800607944 */ /* 0x002fea0003c00000 */
[----:B------:R-:W-:Y:S05]  /*0c20*/  BRA `(.L_x_127) ;  /* 0x0000000000107947 */ /* 0x000fea0003800000 */
.L_x_126:
[----:B-1----:R-:W-:Y:S01]  /*0c30*/  FMUL.FTZ R9, R8, R11 ;  /* 0x0000000b08097220 */ /* 0x002fe20000410000 */
[----:B------:R-:W-:-:S03]  /*0c40*/  FMUL.FTZ R11, R11, 0.5 ;  /* 0x3f0000000b0b7820 */ /* 0x000fc60000410000 */
[----:B------:R-:W-:-:S04]  /*0c50*/  FFMA R0, -R9, R9, R8 ;  /* 0x0000000909007223 */ /* 0x000fc80000000108 */
[----:B------:R-:W-:-:S07]  /*0c60*/  FFMA R0, R0, R11, R9 ;  /* 0x0000000b00007223 */ /* 0x000fce0000000009 */
.L_x_127:
[----:B------:R-:W-:Y:S05]  /*0c70*/  BSYNC.RECONVERGENT B0 ;  /* 0x0000000000007941 */ /* 0x000fea0003800200 */
.L_x_125:
        /* <DEDUP_REMOVED lines=15> */
.L_x_129:
[----:B-1----:R-:W-:Y:S01]  /*0d70*/  FMUL.FTZ R9, R8, R11 ;  /* 0x0000000b08097220 */ /* 0x002fe20000410000 */
[----:B------:R-:W-:-:S03]  /*0d80*/  FMUL.FTZ R11, R11, 0.5 ;  /* 0x3f0000000b0b7820 */ /* 0x000fc60000410000 */
[----:B------:R-:W-:-:S04]  /*0d90*/  FFMA R0, -R9, R9, R8 ;  /* 0x0000000909007223 */ /* 0x000fc80000000108 */
[----:B------:R-:W-:-:S07]  /*0da0*/  FFMA R0, R0, R11, R9 ;  /* 0x0000000b00007223 */ /* 0x000fce0000000009 */
.L_x_130:
[----:B------:R-:W-:Y:S05]  /*0db0*/  BSYNC.RECONVERGENT B0 ;  /* 0x0000000000007941 */ /* 0x000fea0003800200 */
.L_x_128:
        /* <DEDUP_REMOVED lines=15> */
.L_x_132:
[----:B-1----:R-:W-:Y:S01]  /*0eb0*/  FMUL.FTZ R9, R8, R11 ;  /* 0x0000000b08097220 */ /* 0x002fe20000410000 */
[----:B------:R-:W-:-:S03]  /*0ec0*/  FMUL.FTZ R11, R11, 0.5 ;  /* 0x3f0000000b0b7820 */ /* 0x000fc60000410000 */
[----:B------:R-:W-:-:S04]  /*0ed0*/  FFMA R0, -R9, R9, R8 ;  /* 0x0000000909007223 */ /* 0x000fc80000000108 */
[----:B------:R-:W-:-:S07]  /*0ee0*/  FFMA R0, R0, R11, R9 ;  /* 0x0000000b00007223 */ /* 0x000fce0000000009 */
.L_x_133:
[----:B------:R-:W-:Y:S05]  /*0ef0*/  BSYNC.RECONVERGENT B0 ;  /* 0x0000000000007941 */ /* 0x000fea0003800200 */
.L_x_131:
        /* <DEDUP_REMOVED lines=15> */
.L_x_135:
[----:B------:R-:W-:Y:S01]  /*0ff0*/  FMUL.FTZ R9, R8, R11 ;  /* 0x0000000b08097220 */ /* 0x000fe20000410000 */
[----:B------:R-:W-:-:S03]  /*1000*/  FMUL.FTZ R11, R11, 0.5 ;  /* 0x3f0000000b0b7820 */ /* 0x000fc60000410000 */
[----:B------:R-:W-:-:S04]  /*1010*/  FFMA R0, -R9, R9, R8 ;  /* 0x0000000909007223 */ /* 0x000fc80000000108 */
[----:B------:R-:W-:-:S07]  /*1020*/  FFMA R0, R0, R11, R9 ;  /* 0x0000000b00007223 */ /* 0x000fce0000000009 */
.L_x_136:
[----:B------:R-:W-:Y:S05]  /*1030*/  BSYNC.RECONVERGENT B0 ;  /* 0x0000000000007941 */ /* 0x000fea0003800200 */
.L_x_134:
        /* <DEDUP_REMOVED lines=15> */
.L_x_138:
[----:B-1----:R-:W-:Y:S01]  /*1130*/  FMUL.FTZ R9, R8, R11 ;  /* 0x0000000b08097220 */ /* 0x002fe20000410000 */
[----:B------:R-:W-:-:S03]  /*1140*/  FMUL.FTZ R11, R11, 0.5 ;  /* 0x3f0000000b0b7820 */ /* 0x000fc60000410000 */
[----:B------:R-:W-:-:S04]  /*1150*/  FFMA R0, -R9, R9, R8 ;  /* 0x0000000909007223 */ /* 0x000fc80000000108 */
[----:B------:R-:W-:-:S07]  /*1160*/  FFMA R0, R0, R11, R9 ;  /* 0x0000000b00007223 */ /* 0x000fce0000000009 */
.L_x_139:
[----:B------:R-:W-:Y:S05]  /*1170*/  BSYNC.RECONVERGENT B0 ;  /* 0x0000000000007941 */ /* 0x000fea0003800200 */
.L_x_137:
        /* <DEDUP_REMOVED lines=15> */
.L_x_141:
[----:B-1----:R-:W-:Y:S01]  /*1270*/  FMUL.FTZ R9, R8, R11 ;  /* 0x0000000b08097220 */ /* 0x002fe20000410000 */
[----:B------:R-:W-:-:S03]  /*1280*/  FMUL.FTZ R11, R11, 0.5 ;  /* 0x3f0000000b0b7820 */ /* 0x000fc60000410000 */
[----:B------:R-:W-:-:S04]  /*1290*/  FFMA R0, -R9, R9, R8 ;  /* 0x0000000909007223 */ /* 0x000fc80000000108 */
[----:B------:R-:W-:-:S07]  /*12a0*/  FFMA R0, R0, R11, R9 ;  /* 0x0000000b00007223 */ /* 0x000fce0000000009 */
.L_x_142:
[----:B------:R-:W-:Y:S05]  /*12b0*/  BSYNC.RECONVERGENT B0 ;  /* 0x0000000000007941 */ /* 0x000fea0003800200 */
.L_x_140:
        /* <DEDUP_REMOVED lines=15> */
.L_x_144:
[----:B-1----:R-:W-:Y:S01]  /*13b0*/  FMUL.FTZ R9, R8, R11 ;  /* 0x0000000b08097220 */ /* 0x002fe20000410000 */
[----:B------:R-:W-:-:S03]  /*13c0*/  FMUL.FTZ R11, R11, 0.5 ;  /* 0x3f0000000b0b7820 */ /* 0x000fc60000410000 */
[----:B------:R-:W-:-:S04]  /*13d0*/  FFMA R0, -R9, R9, R8 ;  /* 0x0000000909007223 */ /* 0x000fc80000000108 */
[----:B------:R-:W-:-:S07]  /*13e0*/  FFMA R0, R0, R11, R9 ;  /* 0x0000000b00007223 */ /* 0x000fce0000000009 */
.L_x_145:
[----:B------:R-:W-:Y:S05]  /*13f0*/  BSYNC.RECONVERGENT B0 ;  /* 0x0000000000007941 */ /* 0x000fea0003800200 */
.L_x_143:
        /* <DEDUP_REMOVED lines=11> */
[----:B------:R-:W-:Y:S01]  /*14b0*/  BSSY.RECONVERGENT B1, `(.L_x_148) ;  /* 0x0000004000017945 */ /* 0x000fe20003800200 */
[----:B------:R-:W-:Y:S02]  /*14c0*/  MOV R0, R8 ;  /* 0x0000000800007202 */ /* 0x000fe40000000f00 */
[----:B------:R-:W-:-:S07]  /*14d0*/  MOV R13, 0x14f0 ;  /* 0x000014f0000d7802 */ /* 0x000fce0000000f00 */
[----:B------:R-:W-:Y:S05]  /*14e0*/  CALL.REL.NOINC `($__internal_1_$__cuda_sm20_sqrt_rn_f32_slowpath) ;  /* 0x00000000002c7944 */ /* 0x000fea0003c00000 */
[----:B------:R-:W-:Y:S05]  /*14f0*/  BSYNC.RECONVERGENT B1 ;  /* 0x0000000000017941 */ /* 0x000fea0003800200 */
.L_x_148:
[----:B------:R-:W-:Y:S05]  /*1500*/  BRA `(.L_x_149) ;  /* 0x0000000000107947 */ /* 0x000fea0003800000 */
.L_x_147:
[----:B------:R-:W-:Y:S01]  /*1510*/  FMUL.FTZ R9, R8, R11 ;  /* 0x0000000b08097220 */ /* 0x000fe20000410000 */
[----:B------:R-:W-:-:S03]  /*1520*/  FMUL.FTZ R11, R11, 0.5 ;  /* 0x3f0000000b0b7820 */ /* 0x000fc60000410000 */
[----:B------:R-:W-:-:S04]  /*1530*/  FFMA R0, -R9, R9, R8 ;  /* 0x0000000909007223 */ /* 0x000fc80000000108 */
[----:B------:R-:W-:-:S07]  /*1540*/  FFMA R0, R0, R11, R9 ;  /* 0x0000000b00007223 */ /* 0x000fce0000000009 */
.L_x_149:
[----:B------:R-:W-:Y:S05]  /*1550*/  BSYNC.RECONVERGENT B0 ;  /* 0x0000000000007941 */ /* 0x000fea0003800200 */
.L_x_146:
[----:B------:R-:W0:Y:S02]  /*1560*/  F2I.TRUNC.NTZ R9, R0 ;  /* 0x0000000000097305 */ /* 0x000e24000020f100 */
[----:B0-----:R0:W-:Y:S01]  /*1570*/  STG.E desc[UR6][R6.64], R9 ;  /* 0x0000000906007986 */ /* 0x0011e2000c101906 */
[----:B------:R-:W-:Y:S05]  /*1580*/  BRA.U UP0, `(.L_x_150) ;  /* 0xffffffe900f07547 */ /* 0x000fea000b83ffff */
[----:B------:R-:W-:Y:S05]  /*1590*/  EXIT ;  /* 0x000000000000794d */ /* 0x000fea0003800000 */
        .weak           $__internal_1_$__cuda_sm20_sqrt_rn_f32_slowpath
        .type           $__internal_1_$__cuda_sm20_sqrt_rn_f32_slowpath,@function
        .size           $__internal_1_$__cuda_sm20_sqrt_rn_f32_slowpath,(.L_x_154 - $__internal_1_$__cuda_sm20_sqrt_rn_f32_slowpath)
$__internal_1_$__cuda_sm20_sqrt_rn_f32_slowpath:
        /* <DEDUP_REMOVED lines=19> */
.L_x_151:
[----:B------:R-:W-:Y:S01]  /*16d0*/  HFMA2 R9, -RZ, RZ, 0, 0 ;  /* 0x00000000ff097431 */ /* 0x000fe200000001ff */
[----:B------:R-:W-:Y:S02]  /*16e0*/  MOV R0, R8 ;  /* 0x0000000800007202 */ /* 0x000fe40000000f00 */
[----:B------:R-:W-:-:S04]  /*16f0*/  MOV R8, R13 ;  /* 0x0000000d00087202 */ /* 0x000fc80000000f00 */
[----:B------:R-:W-:Y:S05]  /*1700*/  RET.REL.NODEC R8 `(_Z3addPiS_S_) ;  /* 0xffffffe8083c7950 */ /* 0x000fea0003c3ffff */
.L_x_152:
        /* <DEDUP_REMOVED lines=15> */
.L_x_154:


//--------------------- .nv.shared.reserved.0     --------------------------
	.section	.nv.shared.reserved.0,"aw",@nobits
	.weak		__nv_reservedSMEM_offset_0_alias
	.size		__nv_reservedSMEM_offset_0_alias, 0, 64
	.other		__nv_reservedSMEM_offset_0_alias,@"STO_CUDA_RESERVED_SHARED STV_DEFAULT"
__nv_reservedSMEM_offset_0_alias:
	.zero		0
	.zero		64


//--------------------- .nv.constant0._Z13add_divergentPiS_S_ --------------------------
	.section	.nv.constant0._Z13add_divergentPiS_S_,"a",@progbits
	.sectionflags	@""
	.align	4
.nv.constant0._Z13add_divergentPiS_S_:
	.zero		920


//--------------------- .nv.constant0._Z3addPiS_S_ --------------------------
	.section	.nv.constant0._Z3addPiS_S_,"a",@progbits
	.sectionflags	@""
	.align	4
.nv.constant0._Z3addPiS_S_:
	.zero		920


//--------------------- SYMBOLS --------------------------

	.type		.nv.reservedSmem.offset0,@object
	.size		.nv.reservedSmem.offset0,0x4
